//
// Generated by NVIDIA NVVM Compiler
//
// Compiler Build ID: CL-36424714
// Cuda compilation tools, release 13.0, V13.0.88
// Based on NVVM 20.0.0
//

.version 9.0
.target sm_100
.address_size 64

	// .globl	eigenValsBatchKernel
.func  (.param .align 16 .b8 func_retval0[16]) __internal_trig_reduction_slowpathd
(
	.param .b64 __internal_trig_reduction_slowpathd_param_0
)
;
.global .align 8 .b8 __cudart_i2opi_d[144] = {8, 93, 141, 31, 177, 95, 251, 107, 234, 146, 82, 138, 247, 57, 7, 61, 123, 241, 229, 235, 199, 186, 39, 117, 45, 234, 95, 158, 102, 63, 70, 79, 183, 9, 203, 39, 207, 126, 54, 109, 31, 109, 10, 90, 139, 17, 47, 239, 15, 152, 5, 222, 255, 151, 248, 31, 59, 40, 249, 189, 139, 95, 132, 156, 244, 57, 83, 131, 57, 214, 145, 57, 65, 126, 95, 180, 38, 112, 156, 233, 132, 68, 187, 46, 245, 53, 130, 232, 62, 167, 41, 177, 28, 235, 29, 254, 28, 146, 209, 9, 234, 46, 73, 6, 224, 210, 77, 66, 58, 110, 36, 183, 97, 197, 187, 222, 171, 99, 81, 254, 65, 144, 67, 60, 153, 149, 98, 219, 192, 221, 52, 245, 209, 87, 39, 252, 41, 21, 68, 78, 110, 131, 249, 162};
.global .align 16 .b8 __cudart_sin_cos_coeffs[128] = {70, 210, 176, 44, 241, 229, 90, 190, 146, 227, 172, 105, 227, 29, 199, 62, 161, 98, 219, 25, 160, 1, 42, 191, 24, 8, 17, 17, 17, 17, 129, 63, 84, 85, 85, 85, 85, 85, 197, 191, 0, 0, 0, 0, 0, 0, 0, 0, 0, 0, 0, 0, 0, 0, 0, 0, 100, 129, 253, 32, 131, 255, 168, 189, 40, 133, 239, 193, 167, 238, 33, 62, 217, 230, 6, 142, 79, 126, 146, 190, 233, 188, 221, 25, 160, 1, 250, 62, 71, 93, 193, 22, 108, 193, 86, 191, 81, 85, 85, 85, 85, 85, 165, 63, 0, 0, 0, 0, 0, 0, 224, 191, 0, 0, 0, 0, 0, 0, 240, 63};

.visible .entry eigenValsBatchKernel(
	.param .u32 eigenValsBatchKernel_param_0,
	.param .u64 .ptr .align 1 eigenValsBatchKernel_param_1,
	.param .u32 eigenValsBatchKernel_param_2,
	.param .u64 .ptr .align 1 eigenValsBatchKernel_param_3,
	.param .u32 eigenValsBatchKernel_param_4,
	.param .u64 .ptr .align 1 eigenValsBatchKernel_param_5,
	.param .u32 eigenValsBatchKernel_param_6,
	.param .u64 .ptr .align 1 eigenValsBatchKernel_param_7,
	.param .u32 eigenValsBatchKernel_param_8,
	.param .u64 .ptr .align 1 eigenValsBatchKernel_param_9,
	.param .u32 eigenValsBatchKernel_param_10,
	.param .u64 .ptr .align 1 eigenValsBatchKernel_param_11,
	.param .u32 eigenValsBatchKernel_param_12,
	.param .u32 eigenValsBatchKernel_param_13,
	.param .u64 .ptr .align 1 eigenValsBatchKernel_param_14,
	.param .u32 eigenValsBatchKernel_param_15,
	.param .u32 eigenValsBatchKernel_param_16,
	.param .f64 eigenValsBatchKernel_param_17
)
{
	.reg .pred 	%p<25>;
	.reg .b32 	%r<76>;
	.reg .b64 	%rd<46>;
	.reg .b64 	%fd<243>;

	ld.param.u32 	%r27, [eigenValsBatchKernel_param_0];
	ld.param.u32 	%r18, [eigenValsBatchKernel_param_2];
	ld.param.u32 	%r19, [eigenValsBatchKernel_param_4];
	ld.param.u64 	%rd4, [eigenValsBatchKernel_param_5];
	ld.param.u32 	%r20, [eigenValsBatchKernel_param_6];
	ld.param.u64 	%rd5, [eigenValsBatchKernel_param_7];
	ld.param.u32 	%r21, [eigenValsBatchKernel_param_8];
	ld.param.u64 	%rd6, [eigenValsBatchKernel_param_9];
	ld.param.u32 	%r22, [eigenValsBatchKernel_param_10];
	ld.param.u64 	%rd7, [eigenValsBatchKernel_param_11];
	ld.param.u32 	%r23, [eigenValsBatchKernel_param_12];
	ld.param.u32 	%r24, [eigenValsBatchKernel_param_13];
	ld.param.u64 	%rd8, [eigenValsBatchKernel_param_14];
	ld.param.u32 	%r25, [eigenValsBatchKernel_param_15];
	ld.param.u32 	%r26, [eigenValsBatchKernel_param_16];
	ld.param.f64 	%fd48, [eigenValsBatchKernel_param_17];
	mov.u32 	%r28, %ctaid.x;
	mov.u32 	%r29, %ntid.x;
	mov.u32 	%r30, %tid.x;
	mad.lo.s32 	%r1, %r28, %r29, %r30;
	setp.ge.s32 	%p1, %r1, %r27;
	@%p1 bra 	$L__BB0_34;
	ld.param.u64 	%rd45, [eigenValsBatchKernel_param_3];
	ld.param.u64 	%rd44, [eigenValsBatchKernel_param_1];
	cvta.to.global.u64 	%rd9, %rd44;
	cvta.to.global.u64 	%rd10, %rd45;
	cvta.to.global.u64 	%rd11, %rd4;
	cvta.to.global.u64 	%rd12, %rd5;
	cvta.to.global.u64 	%rd13, %rd6;
	cvta.to.global.u64 	%rd14, %rd7;
	cvta.to.global.u64 	%rd15, %rd8;
	div.s32 	%r31, %r1, %r24;
	mul.lo.s32 	%r32, %r31, %r24;
	sub.s32 	%r33, %r1, %r32;
	mad.lo.s32 	%r34, %r31, %r18, %r33;
	mul.wide.s32 	%rd16, %r34, 8;
	add.s64 	%rd17, %rd9, %rd16;
	ld.global.f64 	%fd49, [%rd17];
	mad.lo.s32 	%r35, %r31, %r19, %r33;
	mul.wide.s32 	%rd18, %r35, 8;
	add.s64 	%rd19, %rd10, %rd18;
	ld.global.f64 	%fd50, [%rd19];
	mad.lo.s32 	%r36, %r31, %r20, %r33;
	mul.wide.s32 	%rd20, %r36, 8;
	add.s64 	%rd21, %rd11, %rd20;
	ld.global.f64 	%fd51, [%rd21];
	mad.lo.s32 	%r37, %r31, %r21, %r33;
	mul.wide.s32 	%rd22, %r37, 8;
	add.s64 	%rd23, %rd12, %rd22;
	ld.global.f64 	%fd52, [%rd23];
	mad.lo.s32 	%r38, %r31, %r22, %r33;
	mul.wide.s32 	%rd24, %r38, 8;
	add.s64 	%rd25, %rd13, %rd24;
	ld.global.f64 	%fd53, [%rd25];
	mad.lo.s32 	%r39, %r31, %r23, %r33;
	mul.wide.s32 	%rd26, %r39, 8;
	add.s64 	%rd27, %rd14, %rd26;
	ld.global.f64 	%fd54, [%rd27];
	mul.lo.s32 	%r40, %r1, 3;
	div.s32 	%r41, %r40, %r26;
	mul.lo.s32 	%r42, %r41, %r25;
	cvt.s64.s32 	%rd28, %r42;
	mul.lo.s32 	%r43, %r41, %r26;
	sub.s32 	%r44, %r40, %r43;
	cvt.s64.s32 	%rd29, %r44;
	add.s64 	%rd30, %rd28, %rd29;
	shl.b64 	%rd31, %rd30, 3;
	add.s64 	%rd1, %rd15, %rd31;
	add.f64 	%fd55, %fd49, %fd52;
	add.f64 	%fd1, %fd55, %fd54;
	mul.f64 	%fd56, %fd52, %fd54;
	mul.f64 	%fd57, %fd53, %fd53;
	sub.f64 	%fd58, %fd56, %fd57;
	fma.rn.f64 	%fd59, %fd49, %fd54, %fd58;
	mul.f64 	%fd60, %fd51, %fd51;
	sub.f64 	%fd61, %fd59, %fd60;
	fma.rn.f64 	%fd62, %fd49, %fd52, %fd61;
	mul.f64 	%fd63, %fd50, %fd50;
	sub.f64 	%fd64, %fd62, %fd63;
	mul.f64 	%fd65, %fd49, %fd58;
	mul.f64 	%fd66, %fd50, %fd54;
	mul.f64 	%fd67, %fd51, %fd53;
	sub.f64 	%fd68, %fd66, %fd67;
	mul.f64 	%fd69, %fd50, %fd68;
	sub.f64 	%fd70, %fd65, %fd69;
	mul.f64 	%fd71, %fd50, %fd53;
	mul.f64 	%fd72, %fd51, %fd52;
	sub.f64 	%fd73, %fd71, %fd72;
	fma.rn.f64 	%fd74, %fd51, %fd73, %fd70;
	mul.f64 	%fd75, %fd64, 0d4008000000000000;
	mul.f64 	%fd76, %fd1, %fd1;
	sub.f64 	%fd77, %fd75, %fd76;
	div.rn.f64 	%fd2, %fd77, 0d4022000000000000;
	mul.f64 	%fd78, %fd1, 0dC000000000000000;
	mul.f64 	%fd79, %fd78, %fd1;
	mul.f64 	%fd80, %fd1, 0d4022000000000000;
	mul.f64 	%fd81, %fd1, %fd79;
	fma.rn.f64 	%fd82, %fd80, %fd64, %fd81;
	fma.rn.f64 	%fd3, %fd74, 0dC03B000000000000, %fd82;
	neg.f64 	%fd83, %fd48;
	setp.leu.f64 	%p2, %fd2, %fd83;
	@%p2 bra 	$L__BB0_3;
	div.rn.f64 	%fd237, %fd1, 0d4008000000000000;
	st.global.f64 	[%rd1+16], %fd237;
	st.global.f64 	[%rd1+8], %fd237;
	st.global.f64 	[%rd1], %fd237;
	mov.f64 	%fd238, %fd237;
	mov.f64 	%fd239, %fd237;
	bra.uni 	$L__BB0_28;
$L__BB0_3:
	div.rn.f64 	%fd84, %fd3, 0d403B000000000000;
	neg.f64 	%fd85, %fd2;
	sqrt.rn.f64 	%fd86, %fd85;
	add.f64 	%fd5, %fd86, %fd86;
	div.rn.f64 	%fd6, %fd1, 0d4008000000000000;
	mul.f64 	%fd87, %fd2, %fd5;
	div.rn.f64 	%fd7, %fd84, %fd87;
	setp.leu.f64 	%p3, %fd7, 0d3FEFFFFFFFF24190;
	@%p3 bra 	$L__BB0_5;
	add.f64 	%fd239, %fd6, %fd5;
	st.global.f64 	[%rd1], %fd239;
	fma.rn.f64 	%fd237, %fd5, 0dBFE0000000000000, %fd6;
	st.global.f64 	[%rd1+8], %fd237;
	st.global.f64 	[%rd1+16], %fd237;
	mov.f64 	%fd238, %fd237;
	bra.uni 	$L__BB0_28;
$L__BB0_5:
	setp.geu.f64 	%p4, %fd7, 0dBFEFFFFFFFF24190;
	@%p4 bra 	$L__BB0_7;
	sub.f64 	%fd239, %fd6, %fd5;
	st.global.f64 	[%rd1], %fd239;
	fma.rn.f64 	%fd237, %fd5, 0d3FE0000000000000, %fd6;
	st.global.f64 	[%rd1+8], %fd237;
	st.global.f64 	[%rd1+16], %fd237;
	mov.f64 	%fd238, %fd237;
	bra.uni 	$L__BB0_28;
$L__BB0_7:
	{
	.reg .b32 %temp; 
	mov.b64 	{%temp, %r2}, %fd7;
	}
	abs.f64 	%fd12, %fd7;
	{
	.reg .b32 %temp; 
	mov.b64 	{%temp, %r45}, %fd12;
	}
	setp.gt.s32 	%p5, %r45, 1071801957;
	@%p5 bra 	$L__BB0_11;
	mul.f64 	%fd128, %fd7, %fd7;
	fma.rn.f64 	%fd129, %fd128, 0d3FB0066BDC1895E9, 0dBFB3823B180754AF;
	fma.rn.f64 	%fd130, %fd129, %fd128, 0d3FB11E52CC2F79AE;
	fma.rn.f64 	%fd131, %fd130, %fd128, 0dBF924EAF3526861B;
	fma.rn.f64 	%fd132, %fd131, %fd128, 0d3F91DF02A31E6CB7;
	fma.rn.f64 	%fd133, %fd132, %fd128, 0d3F847D18B0EEC6CC;
	fma.rn.f64 	%fd134, %fd133, %fd128, 0d3F8D0AF961BA53B0;
	fma.rn.f64 	%fd135, %fd134, %fd128, 0d3F91BF7734CF1C48;
	fma.rn.f64 	%fd136, %fd135, %fd128, 0d3F96E91483144EF7;
	fma.rn.f64 	%fd137, %fd136, %fd128, 0d3F9F1C6E0A4F9F81;
	fma.rn.f64 	%fd138, %fd137, %fd128, 0d3FA6DB6DC27FA92B;
	fma.rn.f64 	%fd139, %fd138, %fd128, 0d3FB333333320F91B;
	fma.rn.f64 	%fd140, %fd139, %fd128, 0d3FC5555555555F4D;
	mul.f64 	%fd141, %fd128, %fd140;
	fma.rn.f64 	%fd13, %fd141, %fd12, %fd12;
	setp.gt.s32 	%p9, %r2, -1;
	@%p9 bra 	$L__BB0_10;
	mov.f64 	%fd146, 0d3C91A62633145C07;
	add.rn.f64 	%fd147, %fd13, %fd146;
	mov.f64 	%fd148, 0d3FF921FB54442D18;
	add.rn.f64 	%fd230, %fd148, %fd147;
	bra.uni 	$L__BB0_12;
$L__BB0_10:
	mov.f64 	%fd142, 0dBC91A62633145C07;
	add.rn.f64 	%fd143, %fd13, %fd142;
	neg.f64 	%fd144, %fd143;
	mov.f64 	%fd145, 0d3FF921FB54442D18;
	add.rn.f64 	%fd230, %fd145, %fd144;
	bra.uni 	$L__BB0_12;
$L__BB0_11:
	mov.f64 	%fd88, 0d3FF0000000000000;
	sub.f64 	%fd89, %fd88, %fd12;
	{
	.reg .b32 %temp; 
	mov.b64 	{%r46, %temp}, %fd89;
	}
	{
	.reg .b32 %temp; 
	mov.b64 	{%temp, %r47}, %fd89;
	}
	add.s32 	%r48, %r47, -1048576;
	mov.b64 	%fd90, {%r46, %r48};
	rsqrt.approx.ftz.f64 	%fd91, %fd90;
	{
	.reg .b32 %temp; 
	mov.b64 	{%r49, %temp}, %fd91;
	}
	{
	.reg .b32 %temp; 
	mov.b64 	{%temp, %r50}, %fd91;
	}
	add.s32 	%r51, %r50, -1048576;
	mov.b64 	%fd92, {%r49, %r51};
	mul.f64 	%fd93, %fd90, %fd91;
	neg.f64 	%fd94, %fd93;
	fma.rn.f64 	%fd95, %fd93, %fd94, %fd90;
	fma.rn.f64 	%fd96, %fd95, %fd92, %fd93;
	neg.f64 	%fd97, %fd96;
	fma.rn.f64 	%fd98, %fd91, %fd97, 0d3FF0000000000000;
	fma.rn.f64 	%fd99, %fd98, %fd92, %fd92;
	fma.rn.f64 	%fd100, %fd96, %fd97, %fd90;
	fma.rn.f64 	%fd101, %fd100, %fd99, %fd96;
	{
	.reg .b32 %temp; 
	mov.b64 	{%r52, %temp}, %fd101;
	}
	{
	.reg .b32 %temp; 
	mov.b64 	{%temp, %r53}, %fd101;
	}
	add.s32 	%r54, %r53, 1048576;
	mov.b64 	%fd102, {%r52, %r54};
	fma.rn.f64 	%fd103, %fd89, 0d3EC715B371155F70, 0dBEBAC2FE66FAAC4B;
	fma.rn.f64 	%fd104, %fd103, %fd89, 0d3ED9A9B88EFCD9B8;
	fma.rn.f64 	%fd105, %fd104, %fd89, 0d3EDD0F40A8A0C4C3;
	fma.rn.f64 	%fd106, %fd105, %fd89, 0d3EF46D4CFA9E0E1F;
	fma.rn.f64 	%fd107, %fd106, %fd89, 0d3F079C168D1E2422;
	fma.rn.f64 	%fd108, %fd107, %fd89, 0d3F1C9A88C3BCA540;
	fma.rn.f64 	%fd109, %fd108, %fd89, 0d3F31C4E64BD476DF;
	fma.rn.f64 	%fd110, %fd109, %fd89, 0d3F46E8BA60009C8F;
	fma.rn.f64 	%fd111, %fd110, %fd89, 0d3F5F1C71C62B05A2;
	fma.rn.f64 	%fd112, %fd111, %fd89, 0d3F76DB6DB6DC9F2C;
	fma.rn.f64 	%fd113, %fd112, %fd89, 0d3F9333333333329C;
	fma.rn.f64 	%fd114, %fd113, %fd89, 0d3FB5555555555555;
	setp.lt.s32 	%p6, %r47, 1;
	mov.f64 	%fd115, 0d0000000000000000;
	mul.rn.f64 	%fd116, %fd12, %fd115;
	mul.f64 	%fd117, %fd89, %fd114;
	fma.rn.f64 	%fd118, %fd117, %fd102, %fd102;
	selp.f64 	%fd119, %fd116, %fd118, %p6;
	setp.lt.s32 	%p7, %r47, 0;
	mov.f64 	%fd120, 0d7FF0000000000000;
	mul.rn.f64 	%fd121, %fd119, %fd120;
	selp.f64 	%fd122, %fd121, %fd119, %p7;
	setp.lt.s32 	%p8, %r2, 0;
	mov.f64 	%fd123, 0dBCA1A62633145C07;
	add.rn.f64 	%fd124, %fd122, %fd123;
	neg.f64 	%fd125, %fd124;
	mov.f64 	%fd126, 0d400921FB54442D18;
	add.rn.f64 	%fd127, %fd126, %fd125;
	selp.f64 	%fd230, %fd127, %fd122, %p8;
$L__BB0_12:
	add.f64 	%fd149, %fd230, 0d0000000000000000;
	div.rn.f64 	%fd18, %fd149, 0d4008000000000000;
	abs.f64 	%fd19, %fd18;
	setp.neu.f64 	%p10, %fd19, 0d7FF0000000000000;
	@%p10 bra 	$L__BB0_14;
	mov.f64 	%fd155, 0d0000000000000000;
	mul.rn.f64 	%fd232, %fd18, %fd155;
	mov.b32 	%r71, 1;
	bra.uni 	$L__BB0_17;
$L__BB0_14:
	mul.f64 	%fd150, %fd18, 0d3FE45F306DC9C883;
	cvt.rni.s32.f64 	%r70, %fd150;
	cvt.rn.f64.s32 	%fd151, %r70;
	fma.rn.f64 	%fd152, %fd151, 0dBFF921FB54442D18, %fd18;
	fma.rn.f64 	%fd153, %fd151, 0dBC91A62633145C00, %fd152;
	fma.rn.f64 	%fd232, %fd151, 0dB97B839A252049C0, %fd153;
	setp.ltu.f64 	%p11, %fd19, 0d41E0000000000000;
	@%p11 bra 	$L__BB0_16;
	{ // callseq 0, 0
	.param .b64 param0;
	st.param.f64 	[param0], %fd18;
	.param .align 16 .b8 retval0[16];
	call.uni (retval0), 
	__internal_trig_reduction_slowpathd, 
	(
	param0
	);
	ld.param.f64 	%fd232, [retval0];
	ld.param.b32 	%r70, [retval0+8];
	} // callseq 0
$L__BB0_16:
	add.s32 	%r71, %r70, 1;
$L__BB0_17:
	shl.b32 	%r57, %r71, 6;
	cvt.u64.u32 	%rd32, %r57;
	and.b64  	%rd33, %rd32, 64;
	mov.u64 	%rd34, __cudart_sin_cos_coeffs;
	add.s64 	%rd35, %rd34, %rd33;
	mul.rn.f64 	%fd156, %fd232, %fd232;
	and.b32  	%r58, %r71, 1;
	setp.eq.b32 	%p12, %r58, 1;
	selp.f64 	%fd157, 0dBDA8FF8320FD8164, 0d3DE5DB65F9785EBA, %p12;
	ld.global.nc.v2.f64 	{%fd158, %fd159}, [%rd35];
	fma.rn.f64 	%fd160, %fd157, %fd156, %fd158;
	fma.rn.f64 	%fd161, %fd160, %fd156, %fd159;
	ld.global.nc.v2.f64 	{%fd162, %fd163}, [%rd35+16];
	fma.rn.f64 	%fd164, %fd161, %fd156, %fd162;
	fma.rn.f64 	%fd165, %fd164, %fd156, %fd163;
	ld.global.nc.v2.f64 	{%fd166, %fd167}, [%rd35+32];
	fma.rn.f64 	%fd168, %fd165, %fd156, %fd166;
	fma.rn.f64 	%fd169, %fd168, %fd156, %fd167;
	fma.rn.f64 	%fd170, %fd169, %fd232, %fd232;
	fma.rn.f64 	%fd171, %fd169, %fd156, 0d3FF0000000000000;
	selp.f64 	%fd172, %fd171, %fd170, %p12;
	and.b32  	%r59, %r71, 2;
	setp.eq.s32 	%p13, %r59, 0;
	mov.f64 	%fd173, 0d0000000000000000;
	sub.f64 	%fd174, %fd173, %fd172;
	selp.f64 	%fd175, %fd172, %fd174, %p13;
	fma.rn.f64 	%fd239, %fd5, %fd175, %fd6;
	st.global.f64 	[%rd1], %fd239;
	add.f64 	%fd176, %fd230, 0d401921FB54442D18;
	div.rn.f64 	%fd26, %fd176, 0d4008000000000000;
	abs.f64 	%fd27, %fd26;
	setp.eq.f64 	%p14, %fd27, 0d7FF0000000000000;
	@%p14 bra 	$L__BB0_21;
	mul.f64 	%fd177, %fd26, 0d3FE45F306DC9C883;
	cvt.rni.s32.f64 	%r72, %fd177;
	cvt.rn.f64.s32 	%fd178, %r72;
	fma.rn.f64 	%fd179, %fd178, 0dBFF921FB54442D18, %fd26;
	fma.rn.f64 	%fd180, %fd178, 0dBC91A62633145C00, %fd179;
	fma.rn.f64 	%fd234, %fd178, 0dB97B839A252049C0, %fd180;
	setp.ltu.f64 	%p15, %fd27, 0d41E0000000000000;
	@%p15 bra 	$L__BB0_20;
	{ // callseq 1, 0
	.param .b64 param0;
	st.param.f64 	[param0], %fd26;
	.param .align 16 .b8 retval0[16];
	call.uni (retval0), 
	__internal_trig_reduction_slowpathd, 
	(
	param0
	);
	ld.param.f64 	%fd234, [retval0];
	ld.param.b32 	%r72, [retval0+8];
	} // callseq 1
$L__BB0_20:
	add.s32 	%r73, %r72, 1;
	bra.uni 	$L__BB0_22;
$L__BB0_21:
	mov.f64 	%fd182, 0d0000000000000000;
	mul.rn.f64 	%fd234, %fd26, %fd182;
	mov.b32 	%r73, 1;
$L__BB0_22:
	shl.b32 	%r62, %r73, 6;
	cvt.u64.u32 	%rd36, %r62;
	and.b64  	%rd37, %rd36, 64;
	add.s64 	%rd39, %rd34, %rd37;
	mul.rn.f64 	%fd183, %fd234, %fd234;
	and.b32  	%r63, %r73, 1;
	setp.eq.b32 	%p16, %r63, 1;
	selp.f64 	%fd184, 0dBDA8FF8320FD8164, 0d3DE5DB65F9785EBA, %p16;
	ld.global.nc.v2.f64 	{%fd185, %fd186}, [%rd39];
	fma.rn.f64 	%fd187, %fd184, %fd183, %fd185;
	fma.rn.f64 	%fd188, %fd187, %fd183, %fd186;
	ld.global.nc.v2.f64 	{%fd189, %fd190}, [%rd39+16];
	fma.rn.f64 	%fd191, %fd188, %fd183, %fd189;
	fma.rn.f64 	%fd192, %fd191, %fd183, %fd190;
	ld.global.nc.v2.f64 	{%fd193, %fd194}, [%rd39+32];
	fma.rn.f64 	%fd195, %fd192, %fd183, %fd193;
	fma.rn.f64 	%fd196, %fd195, %fd183, %fd194;
	fma.rn.f64 	%fd197, %fd196, %fd234, %fd234;
	fma.rn.f64 	%fd198, %fd196, %fd183, 0d3FF0000000000000;
	selp.f64 	%fd199, %fd198, %fd197, %p16;
	and.b32  	%r64, %r73, 2;
	setp.eq.s32 	%p17, %r64, 0;
	mov.f64 	%fd200, 0d0000000000000000;
	sub.f64 	%fd201, %fd200, %fd199;
	selp.f64 	%fd202, %fd199, %fd201, %p17;
	fma.rn.f64 	%fd238, %fd5, %fd202, %fd6;
	st.global.f64 	[%rd1+8], %fd238;
	add.f64 	%fd203, %fd230, 0d402921FB54442D18;
	div.rn.f64 	%fd34, %fd203, 0d4008000000000000;
	abs.f64 	%fd35, %fd34;
	setp.eq.f64 	%p18, %fd35, 0d7FF0000000000000;
	@%p18 bra 	$L__BB0_26;
	mul.f64 	%fd204, %fd34, 0d3FE45F306DC9C883;
	cvt.rni.s32.f64 	%r74, %fd204;
	cvt.rn.f64.s32 	%fd205, %r74;
	fma.rn.f64 	%fd206, %fd205, 0dBFF921FB54442D18, %fd34;
	fma.rn.f64 	%fd207, %fd205, 0dBC91A62633145C00, %fd206;
	fma.rn.f64 	%fd236, %fd205, 0dB97B839A252049C0, %fd207;
	setp.ltu.f64 	%p19, %fd35, 0d41E0000000000000;
	@%p19 bra 	$L__BB0_25;
	{ // callseq 2, 0
	.param .b64 param0;
	st.param.f64 	[param0], %fd34;
	.param .align 16 .b8 retval0[16];
	call.uni (retval0), 
	__internal_trig_reduction_slowpathd, 
	(
	param0
	);
	ld.param.f64 	%fd236, [retval0];
	ld.param.b32 	%r74, [retval0+8];
	} // callseq 2
$L__BB0_25:
	add.s32 	%r75, %r74, 1;
	bra.uni 	$L__BB0_27;
$L__BB0_26:
	mov.f64 	%fd209, 0d0000000000000000;
	mul.rn.f64 	%fd236, %fd34, %fd209;
	mov.b32 	%r75, 1;
$L__BB0_27:
	shl.b32 	%r67, %r75, 6;
	cvt.u64.u32 	%rd40, %r67;
	and.b64  	%rd41, %rd40, 64;
	add.s64 	%rd43, %rd34, %rd41;
	mul.rn.f64 	%fd210, %fd236, %fd236;
	and.b32  	%r68, %r75, 1;
	setp.eq.b32 	%p20, %r68, 1;
	selp.f64 	%fd211, 0dBDA8FF8320FD8164, 0d3DE5DB65F9785EBA, %p20;
	ld.global.nc.v2.f64 	{%fd212, %fd213}, [%rd43];
	fma.rn.f64 	%fd214, %fd211, %fd210, %fd212;
	fma.rn.f64 	%fd215, %fd214, %fd210, %fd213;
	ld.global.nc.v2.f64 	{%fd216, %fd217}, [%rd43+16];
	fma.rn.f64 	%fd218, %fd215, %fd210, %fd216;
	fma.rn.f64 	%fd219, %fd218, %fd210, %fd217;
	ld.global.nc.v2.f64 	{%fd220, %fd221}, [%rd43+32];
	fma.rn.f64 	%fd222, %fd219, %fd210, %fd220;
	fma.rn.f64 	%fd223, %fd222, %fd210, %fd221;
	fma.rn.f64 	%fd224, %fd223, %fd236, %fd236;
	fma.rn.f64 	%fd225, %fd223, %fd210, 0d3FF0000000000000;
	selp.f64 	%fd226, %fd225, %fd224, %p20;
	and.b32  	%r69, %r75, 2;
	setp.eq.s32 	%p21, %r69, 0;
	mov.f64 	%fd227, 0d0000000000000000;
	sub.f64 	%fd228, %fd227, %fd226;
	selp.f64 	%fd229, %fd226, %fd228, %p21;
	fma.rn.f64 	%fd237, %fd5, %fd229, %fd6;
	st.global.f64 	[%rd1+16], %fd237;
$L__BB0_28:
	setp.geu.f64 	%p22, %fd239, %fd238;
	mov.f64 	%fd240, %fd238;
	@%p22 bra 	$L__BB0_30;
	st.global.f64 	[%rd1], %fd238;
	st.global.f64 	[%rd1+8], %fd239;
	mov.f64 	%fd240, %fd239;
	mov.f64 	%fd239, %fd238;
$L__BB0_30:
	setp.geu.f64 	%p23, %fd239, %fd237;
	@%p23 bra 	$L__BB0_32;
	st.global.f64 	[%rd1], %fd237;
	st.global.f64 	[%rd1+16], %fd239;
	mov.f64 	%fd237, %fd239;
$L__BB0_32:
	setp.geu.f64 	%p24, %fd240, %fd237;
	@%p24 bra 	$L__BB0_34;
	st.global.f64 	[%rd1+8], %fd237;
	st.global.f64 	[%rd1+16], %fd240;
$L__BB0_34:
	ret;

}
.func  (.param .align 16 .b8 func_retval0[16]) __internal_trig_reduction_slowpathd(
	.param .b64 __internal_trig_reduction_slowpathd_param_0
)
{
	.local .align 8 .b8 	__local_depot1[40];
	.reg .b64 	%SP;
	.reg .b64 	%SPL;
	.reg .pred 	%p<10>;
	.reg .b32 	%r<47>;
	.reg .b64 	%rd<74>;
	.reg .b64 	%fd<5>;

	mov.u64 	%SPL, __local_depot1;
	ld.param.f64 	%fd4, [__internal_trig_reduction_slowpathd_param_0];
	add.u64 	%rd1, %SPL, 0;
	{
	.reg .b32 %temp; 
	mov.b64 	{%temp, %r1}, %fd4;
	}
	shr.u32 	%r2, %r1, 20;
	and.b32  	%r3, %r2, 2047;
	setp.eq.s32 	%p1, %r3, 2047;
	mov.b32 	%r46, 0;
	@%p1 bra 	$L__BB1_9;
	add.s32 	%r20, %r3, -1024;
	mov.b64 	%rd20, %fd4;
	shl.b64 	%rd2, %rd20, 11;
	shr.u32 	%r4, %r20, 6;
	sub.s32 	%r45, 15, %r4;
	sub.s32 	%r21, 19, %r4;
	setp.lt.u32 	%p2, %r20, 128;
	selp.b32 	%r6, 18, %r21, %p2;
	setp.ge.s32 	%p3, %r45, %r6;
	mov.b64 	%rd70, 0;
	@%p3 bra 	$L__BB1_4;
	add.s32 	%r23, %r6, %r4;
	neg.s32 	%r43, %r23;
	or.b64  	%rd3, %rd2, -9223372036854775808;
	mov.b64 	%rd70, 0;
	mov.b32 	%r42, 0;
	mov.u64 	%rd25, __cudart_i2opi_d;
	mov.u32 	%r44, %r45;
$L__BB1_3:
	.pragma "nounroll";
	mul.wide.s32 	%rd22, %r42, 8;
	add.s64 	%rd23, %rd1, %rd22;
	mul.wide.s32 	%rd24, %r44, 8;
	add.s64 	%rd26, %rd25, %rd24;
	ld.global.nc.u64 	%rd27, [%rd26];
	{
	.reg .u32 %r0, %r1, %r2, %r3, %alo, %ahi, %blo, %bhi, %clo, %chi;
	mov.b64 	{%alo,%ahi}, %rd27;
	mov.b64 	{%blo,%bhi}, %rd3;
	mov.b64 	{%clo,%chi}, %rd70;
	mad.lo.cc.u32 	%r0, %alo, %blo, %clo;
	madc.hi.cc.u32 	%r1, %alo, %blo, %chi;
	madc.hi.u32 	%r2, %alo, %bhi, 0;
	mad.lo.cc.u32 	%r1, %alo, %bhi, %r1;
	madc.hi.cc.u32 	%r2, %ahi, %blo, %r2;
	madc.hi.u32 	%r3, %ahi, %bhi, 0;
	mad.lo.cc.u32 	%r1, %ahi, %blo, %r1;
	madc.lo.cc.u32 	%r2, %ahi, %bhi, %r2;
	addc.u32 	%r3, %r3, 0;
	mov.b64 	%rd28, {%r0,%r1};
	mov.b64 	%rd70, {%r2,%r3};
	}
	st.local.u64 	[%rd23], %rd28;
	add.s32 	%r44, %r44, 1;
	add.s32 	%r43, %r43, 1;
	add.s32 	%r42, %r42, 1;
	setp.ne.s32 	%p4, %r43, -15;
	mov.u32 	%r45, %r6;
	@%p4 bra 	$L__BB1_3;
$L__BB1_4:
	cvt.s64.s32 	%rd29, %r45;
	cvt.u64.u32 	%rd30, %r4;
	add.s64 	%rd31, %rd30, %rd29;
	shl.b64 	%rd32, %rd31, 3;
	add.s64 	%rd33, %rd1, %rd32;
	st.local.u64 	[%rd33+-120], %rd70;
	and.b32  	%r15, %r2, 63;
	ld.local.u64 	%rd72, [%rd1+16];
	ld.local.u64 	%rd71, [%rd1+24];
	setp.eq.s32 	%p5, %r15, 0;
	@%p5 bra 	$L__BB1_6;
	shl.b64 	%rd34, %rd71, %r15;
	shr.u64 	%rd35, %rd72, 1;
	xor.b32  	%r24, %r15, 63;
	shr.u64 	%rd36, %rd35, %r24;
	or.b64  	%rd71, %rd34, %rd36;
	ld.local.u64 	%rd37, [%rd1+8];
	shl.b64 	%rd38, %rd72, %r15;
	shr.u64 	%rd39, %rd37, 1;
	shr.u64 	%rd40, %rd39, %r24;
	or.b64  	%rd72, %rd38, %rd40;
$L__BB1_6:
	and.b32  	%r25, %r1, -2147483648;
	shr.u64 	%rd41, %rd71, 62;
	cvt.u32.u64 	%r26, %rd41;
	mov.b64 	{%r27, %r28}, %rd71;
	mov.b64 	{%r29, %r30}, %rd72;
	shf.l.wrap.b32 	%r31, %r30, %r27, 2;
	shf.l.wrap.b32 	%r32, %r27, %r28, 2;
	mov.b64 	%rd42, {%r31, %r32};
	shl.b64 	%rd43, %rd72, 2;
	shr.u64 	%rd44, %rd42, 63;
	cvt.u32.u64 	%r33, %rd44;
	add.s32 	%r34, %r33, %r26;
	setp.eq.s32 	%p6, %r25, 0;
	neg.s32 	%r35, %r34;
	selp.b32 	%r46, %r34, %r35, %p6;
	setp.gt.s64 	%p7, %rd42, -1;
	mov.b64 	%rd45, 0;
	{
	.reg .u32 %r0, %r1, %r2, %r3, %a0, %a1, %a2, %a3, %b0, %b1, %b2, %b3;
	mov.b64 	{%a0,%a1}, %rd45;
	mov.b64 	{%a2,%a3}, %rd45;
	mov.b64 	{%b0,%b1}, %rd43;
	mov.b64 	{%b2,%b3}, %rd42;
	sub.cc.u32 	%r0, %a0, %b0;
	subc.cc.u32 	%r1, %a1, %b1;
	subc.cc.u32 	%r2, %a2, %b2;
	subc.u32 	%r3, %a3, %b3;
	mov.b64 	%rd46, {%r0,%r1};
	mov.b64 	%rd47, {%r2,%r3};
	}
	xor.b32  	%r36, %r25, -2147483648;
	selp.b64 	%rd73, %rd42, %rd47, %p7;
	selp.b64 	%rd14, %rd43, %rd46, %p7;
	selp.b32 	%r17, %r25, %r36, %p7;
	clz.b64 	%r37, %rd73;
	cvt.u64.u32 	%rd15, %r37;
	setp.eq.s32 	%p8, %r37, 0;
	@%p8 bra 	$L__BB1_8;
	cvt.u32.u64 	%r38, %rd15;
	and.b32  	%r39, %r38, 63;
	shl.b64 	%rd48, %rd73, %r39;
	shr.u64 	%rd49, %rd14, 1;
	not.b32 	%r40, %r38;
	and.b32  	%r41, %r40, 63;
	shr.u64 	%rd50, %rd49, %r41;
	or.b64  	%rd73, %rd48, %rd50;
$L__BB1_8:
	mov.b64 	%rd51, -3958705157555305931;
	{
	.reg .u32 %r0, %r1, %r2, %r3, %alo, %ahi, %blo, %bhi;
	mov.b64 	{%alo,%ahi}, %rd73;
	mov.b64 	{%blo,%bhi}, %rd51;
	mul.lo.u32 	%r0, %alo, %blo;
	mul.hi.u32 	%r1, %alo, %blo;
	mad.lo.cc.u32 	%r1, %alo, %bhi, %r1;
	madc.hi.u32 	%r2, %alo, %bhi, 0;
	mad.lo.cc.u32 	%r1, %ahi, %blo, %r1;
	madc.hi.cc.u32 	%r2, %ahi, %blo, %r2;
	madc.hi.u32 	%r3, %ahi, %bhi, 0;
	mad.lo.cc.u32 	%r2, %ahi, %bhi, %r2;
	addc.u32 	%r3, %r3, 0;
	mov.b64 	%rd52, {%r0,%r1};
	mov.b64 	%rd53, {%r2,%r3};
	}
	setp.gt.s64 	%p9, %rd53, 0;
	{
	.reg .u32 %r0, %r1, %r2, %r3, %a0, %a1, %a2, %a3, %b0, %b1, %b2, %b3;
	mov.b64 	{%a0,%a1}, %rd52;
	mov.b64 	{%a2,%a3}, %rd53;
	mov.b64 	{%b0,%b1}, %rd52;
	mov.b64 	{%b2,%b3}, %rd53;
	add.cc.u32 	%r0, %a0, %b0;
	addc.cc.u32 	%r1, %a1, %b1;
	addc.cc.u32 	%r2, %a2, %b2;
	addc.u32 	%r3, %a3, %b3;
	mov.b64 	%rd54, {%r0,%r1};
	mov.b64 	%rd55, {%r2,%r3};
	}
	selp.b64 	%rd56, %rd55, %rd53, %p9;
	selp.s64 	%rd57, -1, 0, %p9;
	sub.s64 	%rd58, %rd57, %rd15;
	cvt.u64.u32 	%rd59, %r17;
	shl.b64 	%rd60, %rd59, 32;
	add.s64 	%rd61, %rd56, 1;
	shr.u64 	%rd62, %rd61, 10;
	add.s64 	%rd63, %rd62, 1;
	shr.u64 	%rd64, %rd63, 1;
	shl.b64 	%rd65, %rd58, 52;
	add.s64 	%rd66, %rd65, %rd64;
	add.s64 	%rd67, %rd66, 4602678819172646912;
	or.b64  	%rd68, %rd67, %rd60;
	mov.b64 	%fd4, %rd68;
$L__BB1_9:
	st.param.f64 	[func_retval0], %fd4;
	st.param.b32 	[func_retval0+8], %r46;
	ret;

}


// ===== COMPILED SASS (sm_100) =====

	.target	sm_100

	.elftype	@"ET_EXEC"


//--------------------- .note.nv.tkinfo           --------------------------
	.section	.note.nv.tkinfo,"",@"SHT_NOTE"
	.sectionflags	@"SHF_NOTE_NV_TKINFO"
	.tkinfo
        /*0018*/ 	.word	0x00000002
        /*0030*/ 	.string	""
        /*0030*/ 	.string	"ptxas"
        /*0030*/ 	.string	"Cuda compilation tools, release 13.0, V13.0.88"
        /*0030*/ 	.string	"Build cuda_13.0.r13.0/compiler.36424714_0"
        /*0030*/ 	.string	"-arch sm_100 -m 64 "



//--------------------- .note.nv.cuinfo           --------------------------
	.section	.note.nv.cuinfo,"",@"SHT_NOTE"
	.sectionflags	@"SHF_NOTE_NV_CUINFO"
        /*0018*/ 	.short	0x0002
        /*001a*/ 	.short	0x0064
        /*001c*/ 	.short	0x0082
	.zero		2


//--------------------- .nv.info                  --------------------------
	.section	.nv.info,"",@"SHT_CUDA_INFO"
	.align	4


	//----- nvinfo : EIATTR_REGCOUNT
	.align		4
        /*0000*/ 	.byte	0x04, 0x2f
        /*0002*/ 	.short	(.L_3 - .L_2)
	.align		4
.L_2:
        /*0004*/ 	.word	index@(eigenValsBatchKernel)
        /*0008*/ 	.word	0x00000022


	//----- nvinfo : EIATTR_FRAME_SIZE
	.align		4
.L_3:
        /*000c*/ 	.byte	0x04, 0x11
        /*000e*/ 	.short	(.L_5 - .L_4)
	.align		4
.L_4:
        /*0010*/ 	.word	index@($eigenValsBatchKernel$__internal_trig_reduction_slowpathd)
        /*0014*/ 	.word	0x00000028


	//----- nvinfo : EIATTR_FRAME_SIZE
	.align		4
.L_5:
        /*0018*/ 	.byte	0x04, 0x11
        /*001a*/ 	.short	(.L_7 - .L_6)
	.align		4
.L_6:
        /*001c*/ 	.word	index@($__internal_1_$__cuda_sm20_dsqrt_rn_f64_mediumpath_v1)
        /*0020*/ 	.word	0x00000028


	//----- nvinfo : EIATTR_FRAME_SIZE
	.align		4
.L_7:
        /*0024*/ 	.byte	0x04, 0x11
        /*0026*/ 	.short	(.L_9 - .L_8)
	.align		4
.L_8:
        /*0028*/ 	.word	index@($__internal_0_$__cuda_sm20_div_rn_f64_full)
        /*002c*/ 	.word	0x00000028


	//----- nvinfo : EIATTR_FRAME_SIZE
	.align		4
.L_9:
        /*0030*/ 	.byte	0x04, 0x11
        /*0032*/ 	.short	(.L_11 - .L_10)
	.align		4
.L_10:
        /*0034*/ 	.word	index@(eigenValsBatchKernel)
        /*0038*/ 	.word	0x00000028


	//----- nvinfo : EIATTR_MIN_STACK_SIZE
	.align		4
.L_11:
        /*003c*/ 	.byte	0x04, 0x12
        /*003e*/ 	.short	(.L_13 - .L_12)
	.align		4
.L_12:
        /*0040*/ 	.word	index@(eigenValsBatchKernel)
        /*0044*/ 	.word	0x00000028
.L_13:


//--------------------- .nv.compat                --------------------------
	.section	.nv.compat,"",@"SHT_CUDA_COMPAT_INFO"
	.align	4
        /*0000*/ 	.byte	0x02, 0x09, 0x00, 0x00, 0x02, 0x02, 0x01, 0x00, 0x02, 0x05, 0x05, 0x00, 0x03, 0x07, 0x01, 0x01
        /*0010*/ 	.byte	0x02, 0x03, 0x00, 0x00, 0x02, 0x06, 0x01, 0x00, 0x04, 0x0b, 0x08, 0x00, 0x01, 0x00, 0x00, 0x00
        /*0020*/ 	.byte	0x00, 0x00, 0x00, 0x00


//--------------------- .nv.info.eigenValsBatchKernel --------------------------
	.section	.nv.info.eigenValsBatchKernel,"",@"SHT_CUDA_INFO"
	.sectionflags	@""
	.align	4


	//----- nvinfo : EIATTR_CUDA_API_VERSION
	.align		4
        /*0000*/ 	.byte	0x04, 0x37
        /*0002*/ 	.short	(.L_15 - .L_14)
.L_14:
        /*0004*/ 	.word	0x00000082


	//----- nvinfo : EIATTR_KPARAM_INFO
	.align		4
.L_15:
        /*0008*/ 	.byte	0x04, 0x17
        /*000a*/ 	.short	(.L_17 - .L_16)
.L_16:
        /*000c*/ 	.word	0x00000000
        /*0010*/ 	.short	0x0011
        /*0012*/ 	.short	0x0078
        /*0014*/ 	.byte	0x00, 0xf0, 0x21, 0x00


	//----- nvinfo : EIATTR_KPARAM_INFO
	.align		4
.L_17:
        /*0018*/ 	.byte	0x04, 0x17
        /*001a*/ 	.short	(.L_19 - .L_18)
.L_18:
        /*001c*/ 	.word	0x00000000
        /*0020*/ 	.short	0x0010
        /*0022*/ 	.short	0x0074
        /*0024*/ 	.byte	0x00, 0xf0, 0x11, 0x00


	//----- nvinfo : EIATTR_KPARAM_INFO
	.align		4
.L_19:
        /*0028*/ 	.byte	0x04, 0x17
        /*002a*/ 	.short	(.L_21 - .L_20)
.L_20:
        /*002c*/ 	.word	0x00000000
        /*0030*/ 	.short	0x000f
        /*0032*/ 	.short	0x0070
        /*0034*/ 	.byte	0x00, 0xf0, 0x11, 0x00


	//----- nvinfo : EIATTR_KPARAM_INFO
	.align		4
.L_21:
        /*0038*/ 	.byte	0x04, 0x17
        /*003a*/ 	.short	(.L_23 - .L_22)
.L_22:
        /*003c*/ 	.word	0x00000000
        /*0040*/ 	.short	0x000e
        /*0042*/ 	.short	0x0068
        /*0044*/ 	.byte	0x00, 0xf5, 0x21, 0x00


	//----- nvinfo : EIATTR_KPARAM_INFO
	.align		4
.L_23:
        /*0048*/ 	.byte	0x04, 0x17
        /*004a*/ 	.short	(.L_25 - .L_24)
.L_24:
        /*004c*/ 	.word	0x00000000
        /*0050*/ 	.short	0x000d
        /*0052*/ 	.short	0x0064
        /*0054*/ 	.byte	0x00, 0xf0, 0x11, 0x00


	//----- nvinfo : EIATTR_KPARAM_INFO
	.align		4
.L_25:
        /*0058*/ 	.byte	0x04, 0x17
        /*005a*/ 	.short	(.L_27 - .L_26)
.L_26:
        /*005c*/ 	.word	0x00000000
        /*0060*/ 	.short	0x000c
        /*0062*/ 	.short	0x0060
        /*0064*/ 	.byte	0x00, 0xf0, 0x11, 0x00


	//----- nvinfo : EIATTR_KPARAM_INFO
	.align		4
.L_27:
        /*0068*/ 	.byte	0x04, 0x17
        /*006a*/ 	.short	(.L_29 - .L_28)
.L_28:
        /*006c*/ 	.word	0x00000000
        /*0070*/ 	.short	0x000b
        /*0072*/ 	.short	0x0058
        /*0074*/ 	.byte	0x00, 0xf5, 0x21, 0x00


	//----- nvinfo : EIATTR_KPARAM_INFO
	.align		4
.L_29:
        /*0078*/ 	.byte	0x04, 0x17
        /*007a*/ 	.short	(.L_31 - .L_30)
.L_30:
        /*007c*/ 	.word	0x00000000
        /*0080*/ 	.short	0x000a
        /*0082*/ 	.short	0x0050
        /*0084*/ 	.byte	0x00, 0xf0, 0x11, 0x00


	//----- nvinfo : EIATTR_KPARAM_INFO
	.align		4
.L_31:
        /*0088*/ 	.byte	0x04, 0x17
        /*008a*/ 	.short	(.L_33 - .L_32)
.L_32:
        /*008c*/ 	.word	0x00000000
        /*0090*/ 	.short	0x0009
        /*0092*/ 	.short	0x0048
        /*0094*/ 	.byte	0x00, 0xf5, 0x21, 0x00


	//----- nvinfo : EIATTR_KPARAM_INFO
	.align		4
.L_33:
        /*0098*/ 	.byte	0x04, 0x17
        /*009a*/ 	.short	(.L_35 - .L_34)
.L_34:
        /*009c*/ 	.word	0x00000000
        /*00a0*/ 	.short	0x0008
        /*00a2*/ 	.short	0x0040
        /*00a4*/ 	.byte	0x00, 0xf0, 0x11, 0x00


	//----- nvinfo : EIATTR_KPARAM_INFO
	.align		4
.L_35:
        /*00a8*/ 	.byte	0x04, 0x17
        /*00aa*/ 	.short	(.L_37 - .L_36)
.L_36:
        /*00ac*/ 	.word	0x00000000
        /*00b0*/ 	.short	0x0007
        /*00b2*/ 	.short	0x0038
        /*00b4*/ 	.byte	0x00, 0xf5, 0x21, 0x00


	//----- nvinfo : EIATTR_KPARAM_INFO
	.align		4
.L_37:
        /*00b8*/ 	.byte	0x04, 0x17
        /*00ba*/ 	.short	(.L_39 - .L_38)
.L_38:
        /*00bc*/ 	.word	0x00000000
        /*00c0*/ 	.short	0x0006
        /*00c2*/ 	.short	0x0030
        /*00c4*/ 	.byte	0x00, 0xf0, 0x11, 0x00


	//----- nvinfo : EIATTR_KPARAM_INFO
	.align		4
.L_39:
        /*00c8*/ 	.byte	0x04, 0x17
        /*00ca*/ 	.short	(.L_41 - .L_40)
.L_40:
        /*00cc*/ 	.word	0x00000000
        /*00d0*/ 	.short	0x0005
        /*00d2*/ 	.short	0x0028
        /*00d4*/ 	.byte	0x00, 0xf5, 0x21, 0x00


	//----- nvinfo : EIATTR_KPARAM_INFO
	.align		4
.L_41:
        /*00d8*/ 	.byte	0x04, 0x17
        /*00da*/ 	.short	(.L_43 - .L_42)
.L_42:
        /*00dc*/ 	.word	0x00000000
        /*00e0*/ 	.short	0x0004
        /*00e2*/ 	.short	0x0020
        /*00e4*/ 	.byte	0x00, 0xf0, 0x11, 0x00


	//----- nvinfo : EIATTR_KPARAM_INFO
	.align		4
.L_43:
        /*00e8*/ 	.byte	0x04, 0x17
        /*00ea*/ 	.short	(.L_45 - .L_44)
.L_44:
        /*00ec*/ 	.word	0x00000000
        /*00f0*/ 	.short	0x0003
        /*00f2*/ 	.short	0x0018
        /*00f4*/ 	.byte	0x00, 0xf5, 0x21, 0x00


	//----- nvinfo : EIATTR_KPARAM_INFO
	.align		4
.L_45:
        /*00f8*/ 	.byte	0x04, 0x17
        /*00fa*/ 	.short	(.L_47 - .L_46)
.L_46:
        /*00fc*/ 	.word	0x00000000
        /*0100*/ 	.short	0x0002
        /*0102*/ 	.short	0x0010
        /*0104*/ 	.byte	0x00, 0xf0, 0x11, 0x00


	//----- nvinfo : EIATTR_KPARAM_INFO
	.align		4
.L_47:
        /*0108*/ 	.byte	0x04, 0x17
        /*010a*/ 	.short	(.L_49 - .L_48)
.L_48:
        /*010c*/ 	.word	0x00000000
        /*0110*/ 	.short	0x0001
        /*0112*/ 	.short	0x0008
        /*0114*/ 	.byte	0x00, 0xf5, 0x21, 0x00


	//----- nvinfo : EIATTR_KPARAM_INFO
	.align		4
.L_49:
        /*0118*/ 	.byte	0x04, 0x17
        /*011a*/ 	.short	(.L_51 - .L_50)
.L_50:
        /*011c*/ 	.word	0x00000000
        /*0120*/ 	.short	0x0000
        /*0122*/ 	.short	0x0000
        /*0124*/ 	.byte	0x00, 0xf0, 0x11, 0x00


	//----- nvinfo : EIATTR_SPARSE_MMA_MASK
	.align		4
.L_51:
        /*0128*/ 	.byte	0x03, 0x50
        /*012a*/ 	.short	0x0000


	//----- nvinfo : EIATTR_MAXREG_COUNT
	.align		4
        /*012c*/ 	.byte	0x03, 0x1b
        /*012e*/ 	.short	0x00ff


	//----- nvinfo : EIATTR_MERCURY_ISA_VERSION
	.align		4
        /*0130*/ 	.byte	0x03, 0x5f
        /*0132*/ 	.short	0x0101


	//----- nvinfo : EIATTR_VRC_CTA_INIT_COUNT
	.align		4
        /*0134*/ 	.byte	0x02, 0x4a
	.zero		1
	.zero		1


	//----- nvinfo : EIATTR_EXIT_INSTR_OFFSETS
	.align		4
        /*0138*/ 	.byte	0x04, 0x1c
        /*013a*/ 	.short	(.L_53 - .L_52)


	//   ....[0]....
.L_52:
        /*013c*/ 	.word	0x00000080


	//   ....[1]....
        /*0140*/ 	.word	0x00002d20


	//   ....[2]....
        /*0144*/ 	.word	0x00002d50


	//----- nvinfo : EIATTR_CRS_STACK_SIZE
	.align		4
.L_53:
        /*0148*/ 	.byte	0x04, 0x1e
        /*014a*/ 	.short	(.L_55 - .L_54)
.L_54:
        /*014c*/ 	.word	0x00000000


	//----- nvinfo : EIATTR_CBANK_PARAM_SIZE
	.align		4
.L_55:
        /*0150*/ 	.byte	0x03, 0x19
        /*0152*/ 	.short	0x0080


	//----- nvinfo : EIATTR_PARAM_CBANK
	.align		4
        /*0154*/ 	.byte	0x04, 0x0a
        /*0156*/ 	.short	(.L_57 - .L_56)
	.align		4
.L_56:
        /*0158*/ 	.word	index@(.nv.constant0.eigenValsBatchKernel)
        /*015c*/ 	.short	0x0380
        /*015e*/ 	.short	0x0080


	//----- nvinfo : EIATTR_SW_WAR
	.align		4
.L_57:
        /*0160*/ 	.byte	0x04, 0x36
        /*0162*/ 	.short	(.L_59 - .L_58)
.L_58:
        /*0164*/ 	.word	0x00000008
.L_59:


//--------------------- .nv.callgraph             --------------------------
	.section	.nv.callgraph,"",@"SHT_CUDA_CALLGRAPH"
	.align	4
	.sectionentsize	8
	.align		4
        /*0000*/ 	.word	0x00000000
	.align		4
        /*0004*/ 	.word	0xffffffff
	.align		4
        /*0008*/ 	.word	0x00000000
	.align		4
        /*000c*/ 	.word	0xfffffffe
	.align		4
        /*0010*/ 	.word	0x00000000
	.align		4
        /*0014*/ 	.word	0xfffffffd
	.align		4
        /*0018*/ 	.word	0x00000000
	.align		4
        /*001c*/ 	.word	0xfffffffc


//--------------------- .nv.constant4             --------------------------
	.section	.nv.constant4,"a",@progbits
	.align	8
	.align		8
.nv.constant4:
        /*0000*/ 	.dword	__cudart_i2opi_d
	.align		8
        /*0008*/ 	.dword	__cudart_sin_cos_coeffs


//--------------------- .text.eigenValsBatchKernel --------------------------
	.section	.text.eigenValsBatchKernel,"ax",@progbits
	.align	128
        .global         eigenValsBatchKernel
        .type           eigenValsBatchKernel,@function
        .size           eigenValsBatchKernel,(.L_x_57 - eigenValsBatchKernel)
        .other          eigenValsBatchKernel,@"STO_CUDA_ENTRY STV_DEFAULT"
eigenValsBatchKernel:
.text.eigenValsBatchKernel:
[----:B------:R-:W0:Y:S01]  /*0000*/  LDC R1, c[0x0][0x37c] ;  /* 0x0000df00ff017b82 */ /* 0x000e220000000800 */
[----:B------:R-:W1:Y:S07]  /*0010*/  S2R R3, SR_TID.X ;  /* 0x0000000000037919 */ /* 0x000e6e0000002100 */
[----:B------:R-:W1:Y:S01]  /*0020*/  S2UR UR4, SR_CTAID.X ;  /* 0x00000000000479c3 */ /* 0x000e620000002500 */
[----:B------:R-:W2:Y:S01]  /*0030*/  LDCU UR5, c[0x0][0x380] ;  /* 0x00007000ff0577ac */ /* 0x000ea20008000800 */
[----:B0-----:R-:W-:-:S06]  /*0040*/  VIADD R1, R1, 0xffffffd8 ;  /* 0xffffffd801017836 */ /* 0x001fcc0000000000 */
[----:B------:R-:W1:Y:S02]  /*0050*/  LDC R18, c[0x0][0x360] ;  /* 0x0000d800ff127b82 */ /* 0x000e640000000800 */
[----:B-1----:R-:W-:-:S05]  /*0060*/  IMAD R18, R18, UR4, R3 ;  /* 0x0000000412127c24 */ /* 0x002fca000f8e0203 */
[----:B--2---:R-:W-:-:S13]  /*0070*/  ISETP.GE.AND P0, PT, R18, UR5, PT ;  /* 0x0000000512007c0c */ /* 0x004fda000bf06270 */
[----:B------:R-:W-:Y:S05]  /*0080*/  @P0 EXIT ;  /* 0x000000000000094d */ /* 0x000fea0003800000 */
[----:B------:R-:W0:Y:S01]  /*0090*/  LDC R11, c[0x0][0x3e4] ;  /* 0x0000f900ff0b7b82 */ /* 0x000e220000000800 */
[----:B------:R-:W-:Y:S01]  /*00a0*/  IABS R6, R18 ;  /* 0x0000001200067213 */ /* 0x000fe20000000000 */
[----:B------:R-:W1:Y:S01]  /*00b0*/  LDCU UR8, c[0x0][0x3b0] ;  /* 0x00007600ff0877ac */ /* 0x000e620008000800 */
[----:B------:R-:W2:Y:S05]  /*00c0*/  LDCU UR9, c[0x0][0x3c0] ;  /* 0x00007800ff0977ac */ /* 0x000eaa0008000800 */
[----:B------:R-:W3:Y:S01]  /*00d0*/  LDC.64 R8, c[0x0][0x3a8] ;  /* 0x0000ea00ff087b82 */ /* 0x000ee20000000a00 */
[----:B------:R-:W4:Y:S01]  /*00e0*/  LDCU UR10, c[0x0][0x3d0] ;  /* 0x00007a00ff0a77ac */ /* 0x000f220008000800 */
[----:B------:R-:W5:Y:S06]  /*00f0*/  LDCU UR7, c[0x0][0x3a0] ;  /* 0x00007400ff0777ac */ /* 0x000f6c0008000800 */
[----:B------:R-:W5:Y:S01]  /*0100*/  LDC.64 R12, c[0x0][0x3b8] ;  /* 0x0000ee00ff0c7b82 */ /* 0x000f620000000a00 */
[----:B------:R-:W5:Y:S01]  /*0110*/  LDCU.64 UR4, c[0x0][0x358] ;  /* 0x00006b00ff0477ac */ /* 0x000f620008000a00 */
[----:B------:R-:W5:Y:S01]  /*0120*/  LDCU UR6, c[0x0][0x390] ;  /* 0x00007200ff0677ac */ /* 0x000f620008000800 */
[----:B0-----:R-:W-:-:S05]  /*0130*/  IABS R4, R11 ;  /* 0x0000000b00047213 */ /* 0x001fca0000000000 */
[----:B------:R-:W0:Y:S01]  /*0140*/  LDC.64 R16, c[0x0][0x3c8] ;  /* 0x0000f200ff107b82 */ /* 0x000e220000000a00 */
[----:B------:R-:W0:Y:S01]  /*0150*/  LDCU UR11, c[0x0][0x3e0] ;  /* 0x00007c00ff0b77ac */ /* 0x000e220008000800 */
[----:B------:R-:W1:Y:S08]  /*0160*/  I2F.RP R0, R4 ;  /* 0x0000000400007306 */ /* 0x000e700000209400 */
[----:B-1----:R-:W1:Y:S02]  /*0170*/  MUFU.RCP R0, R0 ;  /* 0x0000000000007308 */ /* 0x002e640000001000 */
[----:B-1----:R-:W-:-:S06]  /*0180*/  VIADD R2, R0, 0xffffffe ;  /* 0x0ffffffe00027836 */ /* 0x002fcc0000000000 */
[----:B------:R1:W2:Y:S02]  /*0190*/  F2I.FTZ.U32.TRUNC.NTZ R3, R2 ;  /* 0x0000000200037305 */ /* 0x0002a4000021f000 */
[----:B-1----:R-:W-:Y:S02]  /*01a0*/  IMAD.MOV.U32 R2, RZ, RZ, RZ ;  /* 0x000000ffff027224 */ /* 0x002fe400078e00ff */
[----:B--2---:R-:W-:-:S04]  /*01b0*/  IMAD.MOV R5, RZ, RZ, -R3 ;  /* 0x000000ffff057224 */ /* 0x004fc800078e0a03 */
[----:B------:R-:W-:-:S04]  /*01c0*/  IMAD R5, R5, R4, RZ ;  /* 0x0000000405057224 */ /* 0x000fc800078e02ff */
[----:B------:R-:W-:Y:S01]  /*01d0*/  IMAD.HI.U32 R3, R3, R5, R2 ;  /* 0x0000000503037227 */ /* 0x000fe200078e0002 */
[----:B------:R-:W-:-:S03]  /*01e0*/  LOP3.LUT R2, R18, R11, RZ, 0x3c, !PT ;  /* 0x0000000b12027212 */ /* 0x000fc600078e3cff */
[----:B------:R-:W-:Y:S01]  /*01f0*/  IMAD.MOV.U32 R5, RZ, RZ, R6 ;  /* 0x000000ffff057224 */ /* 0x000fe200078e0006 */
[----:B------:R-:W-:Y:S01]  /*0200*/  ISETP.GE.AND P2, PT, R2, RZ, PT ;  /* 0x000000ff0200720c */ /* 0x000fe20003f46270 */
[----:B------:R-:W1:Y:S02]  /*0210*/  LDC.64 R6, c[0x0][0x388] ;  /* 0x0000e200ff067b82 */ /* 0x000e640000000a00 */
[----:B------:R-:W-:-:S04]  /*0220*/  IMAD.HI.U32 R0, R3, R5, RZ ;  /* 0x0000000503007227 */ /* 0x000fc800078e00ff */
[----:B------:R-:W-:-:S04]  /*0230*/  IMAD.MOV R3, RZ, RZ, -R0 ;  /* 0x000000ffff037224 */ /* 0x000fc800078e0a00 */
[----:B------:R-:W-:-:S05]  /*0240*/  IMAD R3, R4, R3, R5 ;  /* 0x0000000304037224 */ /* 0x000fca00078e0205 */
[----:B------:R-:W-:-:S13]  /*0250*/  ISETP.GT.U32.AND P1, PT, R4, R3, PT ;  /* 0x000000030400720c */ /* 0x000fda0003f24070 */
[----:B------:R-:W-:Y:S02]  /*0260*/  @!P1 IMAD.IADD R3, R3, 0x1, -R4 ;  /* 0x0000000103039824 */ /* 0x000fe400078e0a04 */
[----:B------:R-:W-:Y:S01]  /*0270*/  @!P1 VIADD R0, R0, 0x1 ;  /* 0x0000000100009836 */ /* 0x000fe20000000000 */
[----:B------:R-:W-:Y:S02]  /*0280*/  ISETP.NE.AND P1, PT, R11, RZ, PT ;  /* 0x000000ff0b00720c */ /* 0x000fe40003f25270 */
[----:B------:R-:W-:Y:S02]  /*0290*/  ISETP.GE.U32.AND P0, PT, R3, R4, PT ;  /* 0x000000040300720c */ /* 0x000fe40003f06070 */
[----:B------:R-:W2:Y:S08]  /*02a0*/  LDC.64 R4, c[0x0][0x398] ;  /* 0x0000e600ff047b82 */ /* 0x000eb00000000a00 */
[----:B------:R-:W1:Y:S03]  /*02b0*/  LDC.64 R2, c[0x0][0x3d8] ;  /* 0x0000f600ff027b82 */ /* 0x000e660000000a00 */
[----:B------:R-:W-:-:S04]  /*02c0*/  @P0 VIADD R0, R0, 0x1 ;  /* 0x0000000100000836 */ /* 0x000fc80000000000 */
[----:B------:R-:W-:Y:S01]  /*02d0*/  @!P2 IMAD.MOV R0, RZ, RZ, -R0 ;  /* 0x000000ffff00a224 */ /* 0x000fe200078e0a00 */
[----:B------:R-:W-:-:S05]  /*02e0*/  @!P1 LOP3.LUT R0, RZ, R11, RZ, 0x33, !PT ;  /* 0x0000000bff009212 */ /* 0x000fca00078e33ff */
[----:B------:R-:W-:-:S04]  /*02f0*/  IMAD.MOV R10, RZ, RZ, -R0 ;  /* 0x000000ffff0a7224 */ /* 0x000fc800078e0a00 */
[----:B------:R-:W-:-:S04]  /*0300*/  IMAD R11, R11, R10, R18 ;  /* 0x0000000a0b0b7224 */ /* 0x000fc800078e0212 */
[C-C-:B------:R-:W-:Y:S02]  /*0310*/  IMAD R15, R0.reuse, UR8, R11.reuse ;  /* 0x00000008000f7c24 */ /* 0x140fe4000f8e020b */
[C-C-:B------:R-:W-:Y:S01]  /*0320*/  IMAD R19, R0.reuse, UR9, R11.reuse ;  /* 0x0000000900137c24 */ /* 0x140fe2000f8e020b */
[----:B------:R-:W1:Y:S01]  /*0330*/  LDCU.64 UR8, c[0x0][0x3e8] ;  /* 0x00007d00ff0877ac */ /* 0x000e620008000a00 */
[----:B----4-:R-:W-:Y:S02]  /*0340*/  IMAD R21, R0, UR10, R11 ;  /* 0x0000000a00157c24 */ /* 0x010fe4000f8e020b */
[----:B---3--:R-:W-:-:S04]  /*0350*/  IMAD.WIDE R8, R15, 0x8, R8 ;  /* 0x000000080f087825 */ /* 0x008fc800078e0208 */
[----:B-----5:R-:W-:Y:S02]  /*0360*/  IMAD.WIDE R12, R19, 0x8, R12 ;  /* 0x00000008130c7825 */ /* 0x020fe400078e020c */
[----:B------:R-:W3:Y:S02]  /*0370*/  LDG.E.64 R8, desc[UR4][R8.64] ;  /* 0x0000000408087981 */ /* 0x000ee4000c1e1b00 */
[----:B0-----:R-:W-:Y:S02]  /*0380*/  IMAD.WIDE R16, R21, 0x8, R16 ;  /* 0x0000000815107825 */ /* 0x001fe400078e0210 */
[----:B------:R0:W3:Y:S02]  /*0390*/  LDG.E.64 R20, desc[UR4][R12.64] ;  /* 0x000000040c147981 */ /* 0x0000e4000c1e1b00 */
[C-C-:B------:R-:W-:Y:S02]  /*03a0*/  IMAD R19, R0.reuse, UR7, R11.reuse ;  /* 0x0000000700137c24 */ /* 0x140fe4000f8e020b */
[C-C-:B------:R-:W-:Y:S01]  /*03b0*/  IMAD R15, R0.reuse, UR6, R11.reuse ;  /* 0x00000006000f7c24 */ /* 0x140fe2000f8e020b */
[----:B------:R-:W4:Y:S01]  /*03c0*/  LDG.E.64 R16, desc[UR4][R16.64] ;  /* 0x0000000410107981 */ /* 0x000f22000c1e1b00 */
[----:B------:R-:W-:Y:S01]  /*03d0*/  IMAD R25, R0, UR11, R11 ;  /* 0x0000000b00197c24 */ /* 0x000fe2000f8e020b */
[----:B------:R-:W5:Y:S01]  /*03e0*/  LDCU UR6, c[0x0][0x3f0] ;  /* 0x00007e00ff0677ac */ /* 0x000f620008000800 */
[----:B--2---:R-:W-:-:S02]  /*03f0*/  IMAD.WIDE R4, R19, 0x8, R4 ;  /* 0x0000000813047825 */ /* 0x004fc400078e0204 */
[----:B------:R-:W2:Y:S02]  /*0400*/  LDC R19, c[0x0][0x3f4] ;  /* 0x0000fd00ff137b82 */ /* 0x000ea40000000800 */
[----:B-1----:R-:W-:Y:S02]  /*0410*/  IMAD.WIDE R10, R15, 0x8, R6 ;  /* 0x000000080f0a7825 */ /* 0x002fe400078e0206 */
[----:B------:R-:W4:Y:S02]  /*0420*/  LDG.E.64 R14, desc[UR4][R4.64] ;  /* 0x00000004040e7981 */ /* 0x000f24000c1e1b00 */
[----:B------:R-:W-:Y:S02]  /*0430*/  IMAD.WIDE R24, R25, 0x8, R2 ;  /* 0x0000000819187825 */ /* 0x000fe400078e0202 */
[----:B------:R1:W4:Y:S04]  /*0440*/  LDG.E.64 R2, desc[UR4][R10.64] ;  /* 0x000000040a027981 */ /* 0x000328000c1e1b00 */
[----:B------:R-:W4:Y:S01]  /*0450*/  LDG.E.64 R24, desc[UR4][R24.64] ;  /* 0x0000000418187981 */ /* 0x000f22000c1e1b00 */
[----:B--2---:R-:W-:-:S04]  /*0460*/  IABS R0, R19 ;  /* 0x0000001300007213 */ /* 0x004fc80000000000 */
[----:B0-----:R-:W0:Y:S08]  /*0470*/  I2F.RP R12, R0 ;  /* 0x00000000000c7306 */ /* 0x001e300000209400 */
[----:B0-----:R-:W0:Y:S02]  /*0480*/  MUFU.RCP R12, R12 ;  /* 0x0000000c000c7308 */ /* 0x001e240000001000 */
[----:B0-----:R-:W-:-:S06]  /*0490*/  IADD3 R6, PT, PT, R12, 0xffffffe, RZ ;  /* 0x0ffffffe0c067810 */ /* 0x001fcc0007ffe0ff */
[----:B------:R0:W1:Y:S02]  /*04a0*/  F2I.FTZ.U32.TRUNC.NTZ R7, R6 ;  /* 0x0000000600077305 */ /* 0x000064000021f000 */
[----:B0-----:R-:W-:Y:S02]  /*04b0*/  IMAD.MOV.U32 R6, RZ, RZ, RZ ;  /* 0x000000ffff067224 */ /* 0x001fe400078e00ff */
[----:B-1----:R-:W-:-:S04]  /*04c0*/  IMAD.MOV R11, RZ, RZ, -R7 ;  /* 0x000000ffff0b7224 */ /* 0x002fc800078e0a07 */
[----:B------:R-:W-:-:S04]  /*04d0*/  IMAD R11, R11, R0, RZ ;  /* 0x000000000b0b7224 */ /* 0x000fc800078e02ff */
[----:B------:R-:W-:-:S04]  /*04e0*/  IMAD.HI.U32 R22, R7, R11, R6 ;  /* 0x0000000b07167227 */ /* 0x000fc800078e0006 */
[----:B------:R-:W-:Y:S01]  /*04f0*/  IMAD R18, R18, 0x3, RZ ;  /* 0x0000000312127824 */ /* 0x000fe200078e02ff */
[----:B------:R-:W0:Y:S04]  /*0500*/  MUFU.RCP64H R11, 9 ;  /* 0x40220000000b7908 */ /* 0x000e280000001800 */
[----:B------:R-:W-:-:S05]  /*0510*/  IABS R23, R18 ;  /* 0x0000001200177213 */ /* 0x000fca0000000000 */
[----:B------:R-:W-:-:S04]  /*0520*/  IMAD.HI.U32 R22, R22, R23, RZ ;  /* 0x0000001716167227 */ /* 0x000fc800078e00ff */
[----:B------:R-:W-:-:S04]  /*0530*/  IMAD.MOV R10, RZ, RZ, -R22 ;  /* 0x000000ffff0a7224 */ /* 0x000fc800078e0a16 */
[----:B------:R-:W-:Y:S02]  /*0540*/  IMAD R23, R0, R10, R23 ;  /* 0x0000000a00177224 */ /* 0x000fe400078e0217 */
[----:B------:R-:W-:-:S03]  /*0550*/  IMAD.MOV.U32 R10, RZ, RZ, 0x1 ;  /* 0x00000001ff0a7424 */ /* 0x000fc600078e00ff */
[----:B------:R-:W-:-:S13]  /*0560*/  ISETP.GT.U32.AND P1, PT, R0, R23, PT ;  /* 0x000000170000720c */ /* 0x000fda0003f24070 */
[----:B------:R-:W-:-:S05]  /*0570*/  @!P1 IMAD.IADD R23, R23, 0x1, -R0 ;  /* 0x0000000117179824 */ /* 0x000fca00078e0a00 */
[----:B------:R-:W-:Y:S02]  /*0580*/  ISETP.GE.U32.AND P0, PT, R23, R0, PT ;  /* 0x000000001700720c */ /* 0x000fe40003f06070 */
[----:B------:R-:W-:Y:S01]  /*0590*/  LOP3.LUT R0, R18, R19, RZ, 0x3c, !PT ;  /* 0x0000001312007212 */ /* 0x000fe200078e3cff */
[----:B------:R-:W-:Y:S01]  /*05a0*/  @!P1 VIADD R22, R22, 0x1 ;  /* 0x0000000116169836 */ /* 0x000fe20000000000 */
[----:B------:R-:W-:Y:S02]  /*05b0*/  ISETP.NE.AND P1, PT, R19, RZ, PT ;  /* 0x000000ff1300720c */ /* 0x000fe40003f25270 */
[----:B------:R-:W-:-:S07]  /*05c0*/  ISETP.GE.AND P2, PT, R0, RZ, PT ;  /* 0x000000ff0000720c */ /* 0x000fce0003f46270 */
[----:B------:R-:W-:-:S06]  /*05d0*/  @P0 VIADD R22, R22, 0x1 ;  /* 0x0000000116160836 */ /* 0x000fcc0000000000 */
[----:B------:R-:W-:Y:S01]  /*05e0*/  @!P2 IMAD.MOV R22, RZ, RZ, -R22 ;  /* 0x000000ffff16a224 */ /* 0x000fe200078e0a16 */
[----:B------:R-:W-:-:S05]  /*05f0*/  @!P1 LOP3.LUT R22, RZ, R19, RZ, 0x33, !PT ;  /* 0x00000013ff169212 */ /* 0x000fca00078e33ff */
[----:B------:R-:W-:-:S04]  /*0600*/  IMAD.MOV R0, RZ, RZ, -R22 ;  /* 0x000000ffff007224 */ /* 0x000fc800078e0a16 */
[----:B------:R-:W-:Y:S02]  /*0610*/  IMAD R19, R19, R0, R18 ;  /* 0x0000000013137224 */ /* 0x000fe400078e0212 */
[----:B-----5:R-:W-:Y:S01]  /*0620*/  IMAD R22, R22, UR6, RZ ;  /* 0x0000000616167c24 */ /* 0x020fe2000f8e02ff */
[----:B------:R-:W-:Y:S01]  /*0630*/  BSSY.RECONVERGENT B0, `(.L_x_0) ;  /* 0x000002b000007945 */ /* 0x000fe20003800200 */
[----:B---3--:R-:W-:Y:S02]  /*0640*/  DMUL R4, R8, R20 ;  /* 0x0000001408047228 */ /* 0x008fe40000000000 */
[----:B----4-:R-:W-:-:S06]  /*0650*/  DMUL R12, R16, R16 ;  /* 0x00000010100c7228 */ /* 0x010fcc0000000000 */
[-C--:B------:R-:W-:Y:S02]  /*0660*/  DFMA R4, R14, R16.reuse, -R4 ;  /* 0x000000100e04722b */ /* 0x080fe40000000804 */
[----:B------:R-:W-:Y:S02]  /*0670*/  DMUL R16, R8, R16 ;  /* 0x0000001008107228 */ /* 0x000fe40000000000 */
[----:B------:R-:W-:Y:S02]  /*0680*/  DADD R6, R2, R20 ;  /* 0x0000000002067229 */ /* 0x000fe40000000014 */
[----:B------:R-:W-:-:S04]  /*0690*/  DFMA R12, R20, R24, -R12 ;  /* 0x00000018140c722b */ /* 0x000fc8000000080c */
[-C--:B------:R-:W-:Y:S02]  /*06a0*/  DFMA R16, R14, R24.reuse, -R16 ;  /* 0x000000180e10722b */ /* 0x080fe40000000810 */
[----:B------:R-:W-:Y:S02]  /*06b0*/  DADD R6, R24, R6 ;  /* 0x0000000018067229 */ /* 0x000fe40000000006 */
[----:B------:R-:W-:-:S08]  /*06c0*/  DFMA R24, R2, R24, R12 ;  /* 0x000000180218722b */ /* 0x000fd0000000000c */
[----:B------:R-:W-:-:S08]  /*06d0*/  DFMA R24, -R8, R8, R24 ;  /* 0x000000080818722b */ /* 0x000fd00000000118 */
[----:B------:R-:W-:Y:S01]  /*06e0*/  DFMA R20, R2, R20, R24 ;  /* 0x000000140214722b */ /* 0x000fe20000000018 */
[----:B------:R-:W-:Y:S02]  /*06f0*/  IMAD.MOV.U32 R24, RZ, RZ, 0x0 ;  /* 0x00000000ff187424 */ /* 0x000fe400078e00ff */
[----:B------:R-:W-:-:S06]  /*0700*/  IMAD.MOV.U32 R25, RZ, RZ, 0x40220000 ;  /* 0x40220000ff197424 */ /* 0x000fcc00078e00ff */
[----:B0-----:R-:W-:-:S08]  /*0710*/  DFMA R26, R10, -R24, 1 ;  /* 0x3ff000000a1a742b */ /* 0x001fd00000000818 */
[----:B------:R-:W-:-:S08]  /*0720*/  DFMA R26, R26, R26, R26 ;  /* 0x0000001a1a1a722b */ /* 0x000fd0000000001a */
[----:B------:R-:W-:Y:S02]  /*0730*/  DFMA R10, R10, R26, R10 ;  /* 0x0000001a0a0a722b */ /* 0x000fe4000000000a */
[----:B------:R-:W-:Y:S02]  /*0740*/  DFMA R20, -R14, R14, R20 ;  /* 0x0000000e0e14722b */ /* 0x000fe40000000114 */
[----:B------:R-:W-:-:S04]  /*0750*/  DMUL R26, R6, R6 ;  /* 0x00000006061a7228 */ /* 0x000fc80000000000 */
[----:B------:R-:W-:-:S08]  /*0760*/  DFMA R24, R10, -R24, 1 ;  /* 0x3ff000000a18742b */ /* 0x000fd00000000818 */
[----:B------:R-:W-:Y:S02]  /*0770*/  DFMA R24, R10, R24, R10 ;  /* 0x000000180a18722b */ /* 0x000fe4000000000a */
[----:B------:R-:W-:-:S08]  /*0780*/  DFMA R10, R20, 3, -R26 ;  /* 0x40080000140a782b */ /* 0x000fd0000000081a */
[----:B------:R-:W-:Y:S02]  /*0790*/  DMUL R28, R10, R24 ;  /* 0x000000180a1c7228 */ /* 0x000fe40000000000 */
[----:B------:R-:W-:-:S06]  /*07a0*/  DMUL R16, R14, R16 ;  /* 0x000000100e107228 */ /* 0x000fcc0000000000 */
[----:B------:R-:W-:-:S08]  /*07b0*/  DFMA R14, R28, -9, R10 ;  /* 0xc02200001c0e782b */ /* 0x000fd0000000000a */
[----:B------:R-:W-:Y:S01]  /*07c0*/  DFMA R28, R24, R14, R28 ;  /* 0x0000000e181c722b */ /* 0x000fe2000000001c */
[----:B------:R-:W-:Y:S01]  /*07d0*/  FSETP.GEU.AND P2, PT, |R11|, 6.5827683646048100446e-37, PT ;  /* 0x036000000b00780b */ /* 0x000fe20003f4e200 */
[----:B------:R-:W-:-:S08]  /*07e0*/  DFMA R16, R2, R12, -R16 ;  /* 0x0000000c0210722b */ /* 0x000fd00000000810 */
[----:B------:R-:W-:Y:S01]  /*07f0*/  FFMA R0, RZ, 2.53125, R29 ;  /* 0x40220000ff007823 */ /* 0x000fe2000000001d */
[----:B------:R-:W-:-:S04]  /*0800*/  SHF.R.S32.HI R3, RZ, 0x1f, R19 ;  /* 0x0000001fff037819 */ /* 0x000fc80000011413 */
[----:B------:R-:W-:Y:S02]  /*0810*/  FSETP.GT.AND P0, PT, |R0|, 1.469367938527859385e-39, PT ;  /* 0x001000000000780b */ /* 0x000fe40003f04200 */
[----:B------:R-:W-:-:S04]  /*0820*/  IADD3 R19, P1, PT, R22, R19, RZ ;  /* 0x0000001316137210 */ /* 0x000fc80007f3e0ff */
[----:B------:R-:W-:Y:S02]  /*0830*/  LEA.HI.X.SX32 R22, R22, R3, 0x1, P1 ;  /* 0x0000000316167211 */ /* 0x000fe400008f0eff */
[----:B------:R-:W-:Y:S01]  /*0840*/  LEA R2, P1, R19, UR8, 0x3 ;  /* 0x0000000813027c11 */ /* 0x000fe2000f8218ff */
[----:B------:R-:W-:-:S03]  /*0850*/  DFMA R4, R8, R4, R16 ;  /* 0x000000040804722b */ /* 0x000fc60000000010 */
[----:B------:R-:W-:Y:S01]  /*0860*/  LEA.HI.X R3, R19, UR9, R22, 0x3, P1 ;  /* 0x0000000913037c11 */ /* 0x000fe200088f1c16 */
[----:B------:R-:W-:Y:S08]  /*0870*/  @P0 BRA P2, `(.L_x_1) ;  /* 0x0000000000180947 */ /* 0x000ff00001000000 */
[----:B------:R-:W-:Y:S01]  /*0880*/  MOV R16, RZ ;  /* 0x000000ff00107202 */ /* 0x000fe20000000f00 */
[----:B------:R-:W-:Y:S01]  /*0890*/  IMAD.MOV.U32 R15, RZ, RZ, 0x40220000 ;  /* 0x40220000ff0f7424 */ /* 0x000fe200078e00ff */
[----:B------:R-:W-:-:S07]  /*08a0*/  MOV R0, 0x8c0 ;  /* 0x000008c000007802 */ /* 0x000fce0000000f00 */
[----:B------:R-:W-:Y:S05]  /*08b0*/  CALL.REL.NOINC `($__internal_0_$__cuda_sm20_div_rn_f64_full) ;  /* 0x0000002400287944 */ /* 0x000fea0003c00000 */
[----:B------:R-:W-:Y:S02]  /*08c0*/  IMAD.MOV.U32 R28, RZ, RZ, R26 ;  /* 0x000000ffff1c7224 */ /* 0x000fe400078e001a */
[----:B------:R-:W-:-:S07]  /*08d0*/  IMAD.MOV.U32 R29, RZ, RZ, R27 ;  /* 0x000000ffff1d7224 */ /* 0x000fce00078e001b */
.L_x_1:
[----:B------:R-:W-:Y:S05]  /*08e0*/  BSYNC.RECONVERGENT B0 ;  /* 0x0000000000007941 */ /* 0x000fea0003800200 */
.L_x_0:
[C---:B------:R-:W-:Y:S01]  /*08f0*/  DMUL R8, R6.reuse, -2 ;  /* 0xc000000006087828 */ /* 0x040fe20000000000 */
[----:B------:R-:W0:Y:S01]  /*0900*/  LDCU.64 UR6, c[0x0][0x3f8] ;  /* 0x00007f00ff0677ac */ /* 0x000e220008000a00 */
[C---:B------:R-:W-:Y:S01]  /*0910*/  DMUL R10, R6.reuse, 9 ;  /* 0x40220000060a7828 */ /* 0x040fe20000000000 */
[----:B------:R-:W-:Y:S05]  /*0920*/  BSSY.RECONVERGENT B0, `(.L_x_2) ;  /* 0x0000230000007945 */ /* 0x000fea0003800200 */
[----:B------:R-:W-:-:S08]  /*0930*/  DMUL R8, R6, R8 ;  /* 0x0000000806087228 */ /* 0x000fd00000000000 */
[----:B------:R-:W-:Y:S02]  /*0940*/  DMUL R8, R6, R8 ;  /* 0x0000000806087228 */ /* 0x000fe40000000000 */
[----:B0-----:R-:W-:-:S06]  /*0950*/  DSETP.GT.AND P0, PT, R28, -UR6, PT ;  /* 0x800000061c007e2a */ /* 0x001fcc000bf04000 */
[----:B------:R-:W-:-:S08]  /*0960*/  DFMA R10, R20, R10, R8 ;  /* 0x0000000a140a722b */ /* 0x000fd00000000008 */
[----:B------:R-:W-:Y:S01]  /*0970*/  DFMA R10, R4, -27, R10 ;  /* 0xc03b0000040a782b */ /* 0x000fe2000000000a */
[----:B------:R-:W-:Y:S10]  /*0980*/  @!P0 BRA `(.L_x_3) ;  /* 0x0000000000908947 */ /* 0x000ff40003800000 */
[----:B------:R-:W0:Y:S01]  /*0990*/  MUFU.RCP64H R5, 3 ;  /* 0x4008000000057908 */ /* 0x000e220000001800 */
[----:B------:R-:W-:Y:S01]  /*09a0*/  IMAD.MOV.U32 R10, RZ, RZ, 0x0 ;  /* 0x00000000ff0a7424 */ /* 0x000fe200078e00ff */
[----:B------:R-:W-:Y:S01]  /*09b0*/  FSETP.GEU.AND P1, PT, |R7|, 6.5827683646048100446e-37, PT ;  /* 0x036000000700780b */ /* 0x000fe20003f2e200 */
[----:B------:R-:W-:Y:S01]  /*09c0*/  IMAD.MOV.U32 R11, RZ, RZ, 0x40080000 ;  /* 0x40080000ff0b7424 */ /* 0x000fe200078e00ff */
[----:B------:R-:W-:Y:S01]  /*09d0*/  BSSY.RECONVERGENT B1, `(.L_x_4) ;  /* 0x0000015000017945 */ /* 0x000fe20003800200 */
[----:B------:R-:W-:-:S06]  /*09e0*/  IMAD.MOV.U32 R4, RZ, RZ, 0x1 ;  /* 0x00000001ff047424 */ /* 0x000fcc00078e00ff */
[----:B0-----:R-:W-:-:S08]  /*09f0*/  DFMA R8, R4, -R10, 1 ;  /* 0x3ff000000408742b */ /* 0x001fd0000000080a */
[----:B------:R-:W-:-:S08]  /*0a00*/  DFMA R8, R8, R8, R8 ;  /* 0x000000080808722b */ /* 0x000fd00000000008 */
[----:B------:R-:W-:-:S08]  /*0a10*/  DFMA R8, R4, R8, R4 ;  /* 0x000000080408722b */ /* 0x000fd00000000004 */
[----:B------:R-:W-:-:S08]  /*0a20*/  DFMA R4, R8, -R10, 1 ;  /* 0x3ff000000804742b */ /* 0x000fd0000000080a */
[----:B------:R-:W-:-:S08]  /*0a30*/  DFMA R4, R8, R4, R8 ;  /* 0x000000040804722b */ /* 0x000fd00000000008 */
[----:B------:R-:W-:-:S08]  /*0a40*/  DMUL R8, R6, R4 ;  /* 0x0000000406087228 */ /* 0x000fd00000000000 */
[----:B------:R-:W-:-:S08]  /*0a50*/  DFMA R10, R8, -3, R6 ;  /* 0xc0080000080a782b */ /* 0x000fd00000000006 */
[----:B------:R-:W-:-:S10]  /*0a60*/  DFMA R4, R4, R10, R8 ;  /* 0x0000000a0404722b */ /* 0x000fd40000000008 */
[----:B------:R-:W-:-:S05]  /*0a70*/  FFMA R0, RZ, 2.125, R5 ;  /* 0x40080000ff007823 */ /* 0x000fca0000000005 */
[----:B------:R-:W-:-:S13]  /*0a80*/  FSETP.GT.AND P0, PT, |R0|, 1.469367938527859385e-39, PT ;  /* 0x001000000000780b */ /* 0x000fda0003f04200 */
[----:B------:R-:W-:Y:S05]  /*0a90*/  @P0 BRA P1, `(.L_x_5) ;  /* 0x0000000000200947 */ /* 0x000fea0000800000 */
[----:B------:R-:W-:Y:S01]  /*0aa0*/  IMAD.MOV.U32 R10, RZ, RZ, R6 ;  /* 0x000000ffff0a7224 */ /* 0x000fe200078e0006 */
[----:B------:R-:W-:Y:S01]  /*0ab0*/  MOV R0, 0xb00 ;  /* 0x00000b0000007802 */ /* 0x000fe20000000f00 */
[----:B------:R-:W-:Y:S02]  /*0ac0*/  IMAD.MOV.U32 R11, RZ, RZ, R7 ;  /* 0x000000ffff0b7224 */ /* 0x000fe400078e0007 */
[----:B------:R-:W-:Y:S02]  /*0ad0*/  IMAD.MOV.U32 R16, RZ, RZ, RZ ;  /* 0x000000ffff107224 */ /* 0x000fe400078e00ff */
[----:B------:R-:W-:-:S07]  /*0ae0*/  IMAD.MOV.U32 R15, RZ, RZ, 0x40080000 ;  /* 0x40080000ff0f7424 */ /* 0x000fce00078e00ff */
[----:B------:R-:W-:Y:S05]  /*0af0*/  CALL.REL.NOINC `($__internal_0_$__cuda_sm20_div_rn_f64_full) ;  /* 0x0000002000987944 */ /* 0x000fea0003c00000 */
[----:B------:R-:W-:Y:S01]  /*0b00*/  MOV R4, R26 ;  /* 0x0000001a00047202 */ /* 0x000fe20000000f00 */
[----:B------:R-:W-:-:S07]  /*0b10*/  IMAD.MOV.U32 R5, RZ, RZ, R27 ;  /* 0x000000ffff057224 */ /* 0x000fce00078e001b */
.L_x_5:
[----:B------:R-:W-:Y:S05]  /*0b20*/  BSYNC.RECONVERGENT B1 ;  /* 0x0000000000017941 */ /* 0x000fea0003800200 */
.L_x_4:
[----:B------:R0:W-:Y:S01]  /*0b30*/  STG.E.64 desc[UR4][R2.64+0x10], R4 ;  /* 0x0000100402007986 */ /* 0x0001e2000c101b04 */
[--C-:B------:R-:W-:Y:S02]  /*0b40*/  IMAD.MOV.U32 R10, RZ, RZ, R4.reuse ;  /* 0x000000ffff0a7224 */ /* 0x100fe400078e0004 */
[--C-:B------:R-:W-:Y:S01]  /*0b50*/  IMAD.MOV.U32 R11, RZ, RZ, R5.reuse ;  /* 0x000000ffff0b7224 */ /* 0x100fe200078e0005 */
[----:B------:R0:W-:Y:S01]  /*0b60*/  STG.E.64 desc[UR4][R2.64+0x8], R4 ;  /* 0x0000080402007986 */ /* 0x0001e2000c101b04 */
[--C-:B------:R-:W-:Y:S02]  /*0b70*/  IMAD.MOV.U32 R6, RZ, RZ, R4.reuse ;  /* 0x000000ffff067224 */ /* 0x100fe400078e0004 */
[--C-:B------:R-:W-:Y:S01]  /*0b80*/  IMAD.MOV.U32 R7, RZ, RZ, R5.reuse ;  /* 0x000000ffff077224 */ /* 0x100fe200078e0005 */
[----:B------:R0:W-:Y:S01]  /*0b90*/  STG.E.64 desc[UR4][R2.64], R4 ;  /* 0x0000000402007986 */ /* 0x0001e2000c101b04 */
[----:B------:R-:W-:Y:S02]  /*0ba0*/  IMAD.MOV.U32 R22, RZ, RZ, R4 ;  /* 0x000000ffff167224 */ /* 0x000fe400078e0004 */
[----:B------:R-:W-:Y:S01]  /*0bb0*/  IMAD.MOV.U32 R23, RZ, RZ, R5 ;  /* 0x000000ffff177224 */ /* 0x000fe200078e0005 */
[----:B------:R-:W-:Y:S06]  /*0bc0*/  BRA `(.L_x_6) ;  /* 0x0000002000147947 */ /* 0x000fec0003800000 */
.L_x_3:
        /* <DEDUP_REMOVED lines=14> */
[----:B------:R-:W-:-:S05]  /*0cb0*/  FFMA R0, RZ, 2.921875, R23 ;  /* 0x403b0000ff007823 */ /* 0x000fca0000000017 */
[----:B------:R-:W-:-:S13]  /*0cc0*/  FSETP.GT.AND P0, PT, |R0|, 1.469367938527859385e-39, PT ;  /* 0x001000000000780b */ /* 0x000fda0003f04200 */
[----:B------:R-:W-:Y:S05]  /*0cd0*/  @P0 BRA P1, `(.L_x_8) ;  /* 0x0000000000180947 */ /* 0x000fea0000800000 */
[----:B------:R-:W-:Y:S01]  /*0ce0*/  MOV R16, RZ ;  /* 0x000000ff00107202 */ /* 0x000fe20000000f00 */
[----:B------:R-:W-:Y:S01]  /*0cf0*/  IMAD.MOV.U32 R15, RZ, RZ, 0x403b0000 ;  /* 0x403b0000ff0f7424 */ /* 0x000fe200078e00ff */
[----:B------:R-:W-:-:S07]  /*0d00*/  MOV R0, 0xd20 ;  /* 0x00000d2000007802 */ /* 0x000fce0000000f00 */
[----:B------:R-:W-:Y:S05]  /*0d10*/  CALL.REL.NOINC `($__internal_0_$__cuda_sm20_div_rn_f64_full) ;  /* 0x0000002000107944 */ /* 0x000fea0003c00000 */
[----:B------:R-:W-:Y:S02]  /*0d20*/  IMAD.MOV.U32 R22, RZ, RZ, R26 ;  /* 0x000000ffff167224 */ /* 0x000fe400078e001a */
[----:B------:R-:W-:-:S07]  /*0d30*/  IMAD.MOV.U32 R23, RZ, RZ, R27 ;  /* 0x000000ffff177224 */ /* 0x000fce00078e001b */
.L_x_8:
[----:B------:R-:W-:Y:S05]  /*0d40*/  BSYNC.RECONVERGENT B1 ;  /* 0x0000000000017941 */ /* 0x000fea0003800200 */
.L_x_7:
[----:B------:R-:W-:Y:S01]  /*0d50*/  DADD R4, -RZ, -R28 ;  /* 0x00000000ff047229 */ /* 0x000fe2000000091c */
[----:B------:R-:W-:Y:S01]  /*0d60*/  IMAD.MOV.U32 R12, RZ, RZ, 0x0 ;  /* 0x00000000ff0c7424 */ /* 0x000fe200078e00ff */
[----:B------:R-:W-:Y:S01]  /*0d70*/  BSSY.RECONVERGENT B1, `(.L_x_9) ;  /* 0x0000012000017945 */ /* 0x000fe20003800200 */
[----:B------:R-:W-:-:S03]  /*0d80*/  IMAD.MOV.U32 R13, RZ, RZ, 0x3fd80000 ;  /* 0x3fd80000ff0d7424 */ /* 0x000fc600078e00ff */
[----:B------:R-:W0:Y:S04]  /*0d90*/  MUFU.RSQ64H R9, R5 ;  /* 0x0000000500097308 */ /* 0x000e280000001c00 */
[----:B------:R-:W-:-:S05]  /*0da0*/  VIADD R8, R5, 0xfcb00000 ;  /* 0xfcb0000005087836 */ /* 0x000fca0000000000 */
[----:B------:R-:W-:Y:S01]  /*0db0*/  ISETP.GE.U32.AND P0, PT, R8, 0x7ca00000, PT ;  /* 0x7ca000000800780c */ /* 0x000fe20003f06070 */
[----:B0-----:R-:W-:-:S08]  /*0dc0*/  DMUL R10, R8, R8 ;  /* 0x00000008080a7228 */ /* 0x001fd00000000000 */
[----:B------:R-:W-:-:S08]  /*0dd0*/  DFMA R10, -R10, -R28, 1 ;  /* 0x3ff000000a0a742b */ /* 0x000fd0000000091c */
[----:B------:R-:W-:Y:S02]  /*0de0*/  DFMA R12, R10, R12, 0.5 ;  /* 0x3fe000000a0c742b */ /* 0x000fe4000000000c */
[----:B------:R-:W-:-:S08]  /*0df0*/  DMUL R10, R8, R10 ;  /* 0x0000000a080a7228 */ /* 0x000fd00000000000 */
[----:B------:R-:W-:-:S08]  /*0e00*/  DFMA R16, R12, R10, R8 ;  /* 0x0000000a0c10722b */ /* 0x000fd00000000008 */
[----:B------:R-:W-:Y:S02]  /*0e10*/  DMUL R10, R16, -R28 ;  /* 0x8000001c100a7228 */ /* 0x000fe40000000000 */
[----:B------:R-:W-:Y:S02]  /*0e20*/  VIADD R15, R17, 0xfff00000 ;  /* 0xfff00000110f7836 */ /* 0x000fe40000000000 */
[----:B------:R-:W-:-:S04]  /*0e30*/  IMAD.MOV.U32 R14, RZ, RZ, R16 ;  /* 0x000000ffff0e7224 */ /* 0x000fc800078e0010 */
[----:B------:R-:W-:-:S08]  /*0e40*/  DFMA R18, R10, -R10, -R28 ;  /* 0x8000000a0a12722b */ /* 0x000fd0000000081c */
[----:B------:R-:W-:Y:S01]  /*0e50*/  DFMA R12, R18, R14, R10 ;  /* 0x0000000e120c722b */ /* 0x000fe2000000000a */
[----:B------:R-:W-:Y:S10]  /*0e60*/  @!P0 BRA `(.L_x_10) ;  /* 0x0000000000088947 */ /* 0x000ff40003800000 */
[----:B------:R-:W-:-:S07]  /*0e70*/  MOV R0, 0xe90 ;  /* 0x00000e9000007802 */ /* 0x000fce0000000f00 */
[----:B------:R-:W-:Y:S05]  /*0e80*/  CALL.REL.NOINC `($__internal_1_$__cuda_sm20_dsqrt_rn_f64_mediumpath_v1) ;  /* 0x0000002400287944 */ /* 0x000fea0003c00000 */
.L_x_10:
[----:B------:R-:W-:Y:S05]  /*0e90*/  BSYNC.RECONVERGENT B1 ;  /* 0x0000000000017941 */ /* 0x000fea0003800200 */
.L_x_9:
[----:B------:R-:W0:Y:S01]  /*0ea0*/  MUFU.RCP64H R5, 3 ;  /* 0x4008000000057908 */ /* 0x000e220000001800 */
[----:B------:R-:W-:Y:S01]  /*0eb0*/  IMAD.MOV.U32 R8, RZ, RZ, 0x0 ;  /* 0x00000000ff087424 */ /* 0x000fe200078e00ff */
[----:B------:R-:W-:Y:S01]  /*0ec0*/  MOV R4, 0x1 ;  /* 0x0000000100047802 */ /* 0x000fe20000000f00 */
[----:B------:R-:W-:Y:S01]  /*0ed0*/  IMAD.MOV.U32 R9, RZ, RZ, 0x40080000 ;  /* 0x40080000ff097424 */ /* 0x000fe200078e00ff */
[----:B------:R-:W-:Y:S01]  /*0ee0*/  FSETP.GEU.AND P1, PT, |R7|, 6.5827683646048100446e-37, PT ;  /* 0x036000000700780b */ /* 0x000fe20003f2e200 */
[----:B------:R-:W-:Y:S04]  /*0ef0*/  BSSY.RECONVERGENT B1, `(.L_x_11) ;  /* 0x0000015000017945 */ /* 0x000fe80003800200 */
[----:B0-----:R-:W-:-:S08]  /*0f00*/  DFMA R10, R4, -R8, 1 ;  /* 0x3ff00000040a742b */ /* 0x001fd00000000808 */
[----:B------:R-:W-:-:S08]  /*0f10*/  DFMA R10, R10, R10, R10 ;  /* 0x0000000a0a0a722b */ /* 0x000fd0000000000a */
[----:B------:R-:W-:-:S08]  /*0f20*/  DFMA R10, R4, R10, R4 ;  /* 0x0000000a040a722b */ /* 0x000fd00000000004 */
[----:B------:R-:W-:-:S08]  /*0f30*/  DFMA R8, R10, -R8, 1 ;  /* 0x3ff000000a08742b */ /* 0x000fd00000000808 */
[----:B------:R-:W-:-:S08]  /*0f40*/  DFMA R8, R10, R8, R10 ;  /* 0x000000080a08722b */ /* 0x000fd0000000000a */
[----:B------:R-:W-:-:S08]  /*0f50*/  DMUL R20, R6, R8 ;  /* 0x0000000806147228 */ /* 0x000fd00000000000 */
[----:B------:R-:W-:-:S08]  /*0f60*/  DFMA R4, R20, -3, R6 ;  /* 0xc00800001404782b */ /* 0x000fd00000000006 */
[----:B------:R-:W-:Y:S02]  /*0f70*/  DFMA R20, R8, R4, R20 ;  /* 0x000000040814722b */ /* 0x000fe40000000014 */
[----:B------:R-:W-:-:S08]  /*0f80*/  DADD R4, R12, R12 ;  /* 0x000000000c047229 */ /* 0x000fd0000000000c */
        /* <DEDUP_REMOVED lines=9> */
[----:B------:R-:W-:Y:S02]  /*1020*/  IMAD.MOV.U32 R20, RZ, RZ, R26 ;  /* 0x000000ffff147224 */ /* 0x000fe400078e001a */
[----:B------:R-:W-:-:S07]  /*1030*/  IMAD.MOV.U32 R21, RZ, RZ, R27 ;  /* 0x000000ffff157224 */ /* 0x000fce00078e001b */
.L_x_12:
[----:B------:R-:W-:Y:S05]  /*1040*/  BSYNC.RECONVERGENT B1 ;  /* 0x0000000000017941 */ /* 0x000fea0003800200 */
.L_x_11:
[----:B------:R-:W-:Y:S01]  /*1050*/  DMUL R14, R4, R28 ;  /* 0x0000001c040e7228 */ /* 0x000fe20000000000 */
[----:B------:R-:W-:Y:S01]  /*1060*/  IMAD.MOV.U32 R6, RZ, RZ, 0x1 ;  /* 0x00000001ff067424 */ /* 0x000fe200078e00ff */
[----:B------:R-:W-:Y:S01]  /*1070*/  FSETP.GEU.AND P1, PT, |R23|, 6.5827683646048100446e-37, PT ;  /* 0x036000001700780b */ /* 0x000fe20003f2e200 */
[----:B------:R-:W-:Y:S03]  /*1080*/  BSSY.RECONVERGENT B1, `(.L_x_13) ;  /* 0x0000014000017945 */ /* 0x000fe60003800200 */
[----:B------:R-:W0:Y:S02]  /*1090*/  MUFU.RCP64H R7, R15 ;  /* 0x0000000f00077308 */ /* 0x000e240000001800 */
[----:B0-----:R-:W-:-:S08]  /*10a0*/  DFMA R8, -R14, R6, 1 ;  /* 0x3ff000000e08742b */ /* 0x001fd00000000106 */
[----:B------:R-:W-:-:S08]  /*10b0*/  DFMA R8, R8, R8, R8 ;  /* 0x000000080808722b */ /* 0x000fd00000000008 */
[----:B------:R-:W-:-:S08]  /*10c0*/  DFMA R8, R6, R8, R6 ;  /* 0x000000080608722b */ /* 0x000fd00000000006 */
[----:B------:R-:W-:-:S08]  /*10d0*/  DFMA R6, -R14, R8, 1 ;  /* 0x3ff000000e06742b */ /* 0x000fd00000000108 */
[----:B------:R-:W-:-:S08]  /*10e0*/  DFMA R6, R8, R6, R8 ;  /* 0x000000060806722b */ /* 0x000fd00000000008 */
[----:B------:R-:W-:-:S08]  /*10f0*/  DMUL R8, R6, R22 ;  /* 0x0000001606087228 */ /* 0x000fd00000000000 */
[----:B------:R-:W-:-:S08]  /*1100*/  DFMA R10, -R14, R8, R22 ;  /* 0x000000080e0a722b */ /* 0x000fd00000000116 */
[----:B------:R-:W-:-:S10]  /*1110*/  DFMA R8, R6, R10, R8 ;  /* 0x0000000a0608722b */ /* 0x000fd40000000008 */
[----:B------:R-:W-:-:S05]  /*1120*/  FFMA R0, RZ, R15, R9 ;  /* 0x0000000fff007223 */ /* 0x000fca0000000009 */
[----:B------:R-:W-:-:S13]  /*1130*/  FSETP.GT.AND P0, PT, |R0|, 1.469367938527859385e-39, PT ;  /* 0x001000000000780b */ /* 0x000fda0003f04200 */
[----:B------:R-:W-:Y:S05]  /*1140*/  @P0 BRA P1, `(.L_x_14) ;  /* 0x00000000001c0947 */ /* 0x000fea0000800000 */
[----:B------:R-:W-:Y:S01]  /*1150*/  IMAD.MOV.U32 R10, RZ, RZ, R22 ;  /* 0x000000ffff0a7224 */ /* 0x000fe200078e0016 */
[----:B------:R-:W-:Y:S01]  /*1160*/  MOV R0, 0x11a0 ;  /* 0x000011a000007802 */ /* 0x000fe20000000f00 */
[----:B------:R-:W-:Y:S02]  /*1170*/  IMAD.MOV.U32 R11, RZ, RZ, R23 ;  /* 0x000000ffff0b7224 */ /* 0x000fe400078e0017 */
[----:B------:R-:W-:-:S07]  /*1180*/  IMAD.MOV.U32 R16, RZ, RZ, R14 ;  /* 0x000000ffff107224 */ /* 0x000fce00078e000e */
[----:B------:R-:W-:Y:S05]  /*1190*/  CALL.REL.NOINC `($__internal_0_$__cuda_sm20_div_rn_f64_full) ;  /* 0x0000001800f07944 */ /* 0x000fea0003c00000 */
[----:B------:R-:W-:Y:S01]  /*11a0*/  MOV R8, R26 ;  /* 0x0000001a00087202 */ /* 0x000fe20000000f00 */
[----:B------:R-:W-:-:S07]  /*11b0*/  IMAD.MOV.U32 R9, RZ, RZ, R27 ;  /* 0x000000ffff097224 */ /* 0x000fce00078e001b */
.L_x_14:
[----:B------:R-:W-:Y:S05]  /*11c0*/  BSYNC.RECONVERGENT B1 ;  /* 0x0000000000017941 */ /* 0x000fea0003800200 */
.L_x_13:
[----:B------:R-:W-:Y:S01]  /*11d0*/  UMOV UR6, 0xfff24190 ;  /* 0xfff2419000067882 */ /* 0x000fe20000000000 */
[----:B------:R-:W-:Y:S02]  /*11e0*/  UMOV UR7, 0x3fefffff ;  /* 0x3fefffff00077882 */ /* 0x000fe40000000000 */
[----:B------:R-:W-:-:S14]  /*11f0*/  DSETP.GT.AND P0, PT, R8, UR6, PT ;  /* 0x0000000608007e2a */ /* 0x000fdc000bf04000 */
[C-C-:B------:R-:W-:Y:S02]  /*1200*/  @P0 DFMA R6, R4.reuse, -0.5, R20.reuse ;  /* 0xbfe000000406082b */ /* 0x140fe40000000014 */
[----:B------:R-:W-:-:S05]  /*1210*/  @P0 DADD R22, R4, R20 ;  /* 0x0000000004160229 */ /* 0x000fca0000000014 */
[----:B------:R1:W-:Y:S03]  /*1220*/  @P0 STG.E.64 desc[UR4][R2.64+0x8], R6 ;  /* 0x0000080602000986 */ /* 0x0003e6000c101b04 */
[----:B------:R-:W-:Y:S01]  /*1230*/  @P0 IMAD.MOV.U32 R10, RZ, RZ, R6 ;  /* 0x000000ffff0a0224 */ /* 0x000fe200078e0006 */
[----:B------:R1:W-:Y:S01]  /*1240*/  @P0 STG.E.64 desc[UR4][R2.64+0x10], R6 ;  /* 0x0000100602000986 */ /* 0x0003e2000c101b04 */
[----:B------:R-:W-:-:S03]  /*1250*/  @P0 IMAD.MOV.U32 R11, RZ, RZ, R7 ;  /* 0x000000ffff0b0224 */ /* 0x000fc600078e0007 */
[----:B------:R1:W-:Y:S01]  /*1260*/  @P0 STG.E.64 desc[UR4][R2.64], R22 ;  /* 0x0000001602000986 */ /* 0x0003e2000c101b04 */
[----:B------:R-:W-:Y:S05]  /*1270*/  @P0 BRA `(.L_x_6) ;  /* 0x0000001800680947 */ /* 0x000fea0003800000 */
[----:B------:R-:W-:Y:S01]  /*1280*/  UMOV UR6, 0xfff24190 ;  /* 0xfff2419000067882 */ /* 0x000fe20000000000 */
[----:B------:R-:W-:Y:S02]  /*1290*/  UMOV UR7, 0x3fefffff ;  /* 0x3fefffff00077882 */ /* 0x000fe40000000000 */
[----:B------:R-:W-:-:S14]  /*12a0*/  DSETP.GEU.AND P0, PT, R8, -UR6, PT ;  /* 0x8000000608007e2a */ /* 0x000fdc000bf0e000 */
[C-C-:B-1----:R-:W-:Y:S02]  /*12b0*/  @!P0 DFMA R6, R4.reuse, 0.5, R20.reuse ;  /* 0x3fe000000406882b */ /* 0x142fe40000000014 */
[----:B------:R-:W-:-:S05]  /*12c0*/  @!P0 DADD R22, -R4, R20 ;  /* 0x0000000004168229 */ /* 0x000fca0000000114 */
[----:B------:R2:W-:Y:S03]  /*12d0*/  @!P0 STG.E.64 desc[UR4][R2.64+0x8], R6 ;  /* 0x0000080602008986 */ /* 0x0005e6000c101b04 */
[----:B------:R-:W-:Y:S01]  /*12e0*/  @!P0 IMAD.MOV.U32 R10, RZ, RZ, R6 ;  /* 0x000000ffff0a8224 */ /* 0x000fe200078e0006 */
[----:B------:R2:W-:Y:S01]  /*12f0*/  @!P0 STG.E.64 desc[UR4][R2.64+0x10], R6 ;  /* 0x0000100602008986 */ /* 0x0005e2000c101b04 */
[----:B------:R-:W-:-:S03]  /*1300*/  @!P0 IMAD.MOV.U32 R11, RZ, RZ, R7 ;  /* 0x000000ffff0b8224 */ /* 0x000fc600078e0007 */
[----:B------:R2:W-:Y:S01]  /*1310*/  @!P0 STG.E.64 desc[UR4][R2.64], R22 ;  /* 0x0000001602008986 */ /* 0x0005e2000c101b04 */
[----:B------:R-:W-:Y:S05]  /*1320*/  @!P0 BRA `(.L_x_6) ;  /* 0x00000018003c8947 */ /* 0x000fea0003800000 */
[----:B--2---:R-:W-:Y:S01]  /*1330*/  DADD R6, -RZ, |R8| ;  /* 0x00000000ff067229 */ /* 0x004fe20000000508 */
[----:B------:R-:W-:Y:S09]  /*1340*/  BSSY.RECONVERGENT B1, `(.L_x_15) ;  /* 0x0000080000017945 */ /* 0x000ff20003800200 */
[----:B------:R-:W-:-:S13]  /*1350*/  ISETP.GT.AND P0, PT, R7, 0x3fe26665, PT ;  /* 0x3fe266650700780c */ /* 0x000fda0003f04270 */
[----:B------:R-:W-:Y:S05]  /*1360*/  @P0 BRA `(.L_x_16) ;  /* 0x0000000000d40947 */ /* 0x000fea0003800000 */
[----:B------:R-:W-:Y:S01]  /*1370*/  DMUL R6, R8, R8 ;  /* 0x0000000808067228 */ /* 0x000fe20000000000 */
[----:B------:R-:W-:Y:S01]  /*1380*/  IMAD.MOV.U32 R10, RZ, RZ, 0x180754af ;  /* 0x180754afff0a7424 */ /* 0x000fe200078e00ff */
[----:B------:R-:W-:Y:S01]  /*1390*/  UMOV UR6, 0xdc1895e9 ;  /* 0xdc1895e900067882 */ /* 0x000fe20000000000 */
[----:B------:R-:W-:Y:S01]  /*13a0*/  IMAD.MOV.U32 R11, RZ, RZ, 0x3fb3823b ;  /* 0x3fb3823bff0b7424 */ /* 0x000fe200078e00ff */
[----:B------:R-:W-:Y:S01]  /*13b0*/  UMOV UR7, 0x3fb0066b ;  /* 0x3fb0066b00077882 */ /* 0x000fe20000000000 */
[----:B------:R-:W-:-:S04]  /*13c0*/  ISETP.GT.AND P0, PT, R9, -0x1, PT ;  /* 0xffffffff0900780c */ /* 0x000fc80003f04270 */
[----:B------:R-:W-:Y:S01]  /*13d0*/  DFMA R10, R6, UR6, -R10 ;  /* 0x00000006060a7c2b */ /* 0x000fe2000800080a */
[----:B------:R-:W-:Y:S01]  /*13e0*/  UMOV UR6, 0xcc2f79ae ;  /* 0xcc2f79ae00067882 */ /* 0x000fe20000000000 */
[----:B------:R-:W-:-:S06]  /*13f0*/  UMOV UR7, 0x3fb11e52 ;  /* 0x3fb11e5200077882 */ /* 0x000fcc0000000000 */
[----:B------:R-:W-:Y:S01]  /*1400*/  DFMA R10, R6, R10, UR6 ;  /* 0x00000006060a7e2b */ /* 0x000fe2000800000a */
[----:B------:R-:W-:Y:S01]  /*1410*/  UMOV UR6, 0x3526861b ;  /* 0x3526861b00067882 */ /* 0x000fe20000000000 */
[----:B------:R-:W-:-:S06]  /*1420*/  UMOV UR7, 0x3f924eaf ;  /* 0x3f924eaf00077882 */ /* 0x000fcc0000000000 */
[----:B------:R-:W-:Y:S01]  /*1430*/  DFMA R10, R6, R10, -UR6 ;  /* 0x80000006060a7e2b */ /* 0x000fe2000800000a */
[----:B------:R-:W-:Y:S01]  /*1440*/  UMOV UR6, 0xa31e6cb7 ;  /* 0xa31e6cb700067882 */ /* 0x000fe20000000000 */
[----:B------:R-:W-:-:S06]  /*1450*/  UMOV UR7, 0x3f91df02 ;  /* 0x3f91df0200077882 */ /* 0x000fcc0000000000 */
[----:B------:R-:W-:Y:S01]  /*1460*/  DFMA R10, R6, R10, UR6 ;  /* 0x00000006060a7e2b */ /* 0x000fe2000800000a */
        /* <DEDUP_REMOVED lines=26> */
[----:B------:R-:W-:Y:S01]  /*1610*/  DMUL R10, R6, R10 ;  /* 0x0000000a060a7228 */ /* 0x000fe20000000000 */
[----:B------:R-:W-:Y:S02]  /*1620*/  @!P0 IMAD.MOV.U32 R6, RZ, RZ, 0x33145c07 ;  /* 0x33145c07ff068424 */ /* 0x000fe400078e00ff */
[----:B------:R-:W-:-:S05]  /*1630*/  @!P0 IMAD.MOV.U32 R7, RZ, RZ, 0x3c91a626 ;  /* 0x3c91a626ff078424 */ /* 0x000fca00078e00ff */
[----:B------:R-:W-:Y:S01]  /*1640*/  DFMA R10, R10, |R8|, |R8| ;  /* 0x400000080a0a722b */ /* 0x000fe20000000408 */
[----:B------:R-:W-:Y:S01]  /*1650*/  @P0 IMAD.MOV.U32 R8, RZ, RZ, 0x33145c07 ;  /* 0x33145c07ff080424 */ /* 0x000fe200078e00ff */
[----:B------:R-:W-:-:S06]  /*1660*/  @P0 MOV R9, 0x3c91a626 ;  /* 0x3c91a62600090802 */ /* 0x000fcc0000000f00 */
[C---:B------:R-:W-:Y:S02]  /*1670*/  @!P0 DADD R6, R10.reuse, R6 ;  /* 0x000000000a068229 */ /* 0x040fe40000000006 */
[----:B------:R-:W-:-:S06]  /*1680*/  @P0 DADD R8, R10, -R8 ;  /* 0x000000000a080229 */ /* 0x000fcc0000000808 */
[----:B------:R-:W-:Y:S02]  /*1690*/  @!P0 DADD R6, R6, UR6 ;  /* 0x0000000606068e29 */ /* 0x000fe40008000000 */
[----:B------:R-:W-:Y:S01]  /*16a0*/  @P0 DADD R6, -R8, UR6 ;  /* 0x0000000608060e29 */ /* 0x000fe20008000100 */
[----:B------:R-:W-:Y:S10]  /*16b0*/  BRA `(.L_x_17) ;  /* 0x0000000400207947 */ /* 0x000ff40003800000 */
.L_x_16:
[----:B------:R-:W-:Y:S01]  /*16c0*/  DADD R6, -|R8|, 1 ;  /* 0x3ff0000008067429 */ /* 0x000fe20000000300 */
[----:B------:R-:W-:Y:S01]  /*16d0*/  IMAD.MOV.U32 R10, RZ, RZ, 0x66faac4b ;  /* 0x66faac4bff0a7424 */ /* 0x000fe200078e00ff */
[----:B------:R-:W-:Y:S01]  /*16e0*/  UMOV UR6, 0x71155f70 ;  /* 0x71155f7000067882 */ /* 0x000fe20000000000 */
[----:B------:R-:W-:Y:S01]  /*16f0*/  IMAD.MOV.U32 R11, RZ, RZ, 0x3ebac2fe ;  /* 0x3ebac2feff0b7424 */ /* 0x000fe200078e00ff */
[----:B------:R-:W-:-:S05]  /*1700*/  UMOV UR7, 0x3ec715b3 ;  /* 0x3ec715b300077882 */ /* 0x000fca0000000000 */
[----:B------:R-:W-:Y:S01]  /*1710*/  DFMA R10, R6, UR6, -R10 ;  /* 0x00000006060a7c2b */ /* 0x000fe2000800080a */
[----:B------:R-:W-:Y:S01]  /*1720*/  UMOV UR6, 0x8efcd9b8 ;  /* 0x8efcd9b800067882 */ /* 0x000fe20000000000 */
[----:B------:R-:W-:Y:S01]  /*1730*/  UMOV UR7, 0x3ed9a9b8 ;  /* 0x3ed9a9b800077882 */ /* 0x000fe20000000000 */
[----:B------:R-:W-:-:S05]  /*1740*/  ISETP.GE.AND P0, PT, R7, 0x1, PT ;  /* 0x000000010700780c */ /* 0x000fca0003f06270 */
[----:B------:R-:W-:Y:S01]  /*1750*/  DFMA R10, R6, R10, UR6 ;  /* 0x00000006060a7e2b */ /* 0x000fe2000800000a */
[----:B------:R-:W-:Y:S01]  /*1760*/  UMOV UR6, 0xa8a0c4c3 ;  /* 0xa8a0c4c300067882 */ /* 0x000fe20000000000 */
[----:B------:R-:W-:-:S06]  /*1770*/  UMOV UR7, 0x3edd0f40 ;  /* 0x3edd0f4000077882 */ /* 0x000fcc0000000000 */
[----:B------:R-:W-:Y:S01]  /*1780*/  DFMA R12, R6, R10, UR6 ;  /* 0x00000006060c7e2b */ /* 0x000fe2000800000a */
[----:B------:R-:W-:Y:S01]  /*1790*/  UMOV UR6, 0xfa9e0e1f ;  /* 0xfa9e0e1f00067882 */ /* 0x000fe20000000000 */
[----:B------:R-:W-:Y:S01]  /*17a0*/  UMOV UR7, 0x3ef46d4c ;  /* 0x3ef46d4c00077882 */ /* 0x000fe20000000000 */
[----:B------:R-:W-:Y:S02]  /*17b0*/  VIADD R11, R7, 0xfff00000 ;  /* 0xfff00000070b7836 */ /* 0x000fe40000000000 */
[----:B------:R-:W-:-:S03]  /*17c0*/  IMAD.MOV.U32 R10, RZ, RZ, R6 ;  /* 0x000000ffff0a7224 */ /* 0x000fc600078e0006 */
[----:B------:R-:W-:Y:S01]  /*17d0*/  DFMA R14, R6, R12, UR6 ;  /* 0x00000006060e7e2b */ /* 0x000fe2000800000c */
[----:B------:R-:W-:Y:S01]  /*17e0*/  UMOV UR6, 0x8d1e2422 ;  /* 0x8d1e242200067882 */ /* 0x000fe20000000000 */
[----:B------:R-:W-:Y:S01]  /*17f0*/  UMOV UR7, 0x3f079c16 ;  /* 0x3f079c1600077882 */ /* 0x000fe20000000000 */
[----:B------:R-:W0:Y:S01]  /*1800*/  MUFU.RSQ64H R13, R11 ;  /* 0x0000000b000d7308 */ /* 0x000e220000001c00 */
[----:B------:R-:W-:-:S04]  /*1810*/  IMAD.MOV.U32 R12, RZ, RZ, RZ ;  /* 0x000000ffff0c7224 */ /* 0x000fc800078e00ff */
[----:B------:R-:W-:Y:S01]  /*1820*/  DFMA R14, R6, R14, UR6 ;  /* 0x00000006060e7e2b */ /* 0x000fe2000800000e */
[----:B------:R-:W-:Y:S01]  /*1830*/  UMOV UR6, 0xc3bca540 ;  /* 0xc3bca54000067882 */ /* 0x000fe20000000000 */
[----:B------:R-:W-:-:S06]  /*1840*/  UMOV UR7, 0x3f1c9a88 ;  /* 0x3f1c9a8800077882 */ /* 0x000fcc0000000000 */
[----:B------:R-:W-:Y:S01]  /*1850*/  DFMA R14, R6, R14, UR6 ;  /* 0x00000006060e7e2b */ /* 0x000fe2000800000e */
[----:B------:R-:W-:Y:S01]  /*1860*/  UMOV UR6, 0x4bd476df ;  /* 0x4bd476df00067882 */ /* 0x000fe20000000000 */
[----:B------:R-:W-:Y:S01]  /*1870*/  UMOV UR7, 0x3f31c4e6 ;  /* 0x3f31c4e600077882 */ /* 0x000fe20000000000 */
[----:B0-----:R-:W-:-:S05]  /*1880*/  DMUL R16, R10, R12 ;  /* 0x0000000c0a107228 */ /* 0x001fca0000000000 */
[----:B------:R-:W-:Y:S01]  /*1890*/  DFMA R22, R6, R14, UR6 ;  /* 0x0000000606167e2b */ /* 0x000fe2000800000e */
[----:B------:R-:W-:Y:S01]  /*18a0*/  UMOV UR6, 0x60009c8f ;  /* 0x60009c8f00067882 */ /* 0x000fe20000000000 */
[----:B------:R-:W-:Y:S01]  /*18b0*/  UMOV UR7, 0x3f46e8ba ;  /* 0x3f46e8ba00077882 */ /* 0x000fe20000000000 */
[----:B------:R-:W-:Y:S01]  /*18c0*/  VIADD R15, R13, 0xfff00000 ;  /* 0xfff000000d0f7836 */ /* 0x000fe20000000000 */
[----:B------:R-:W-:Y:S01]  /*18d0*/  DFMA R18, R16, -R16, R10 ;  /* 0x800000101012722b */ /* 0x000fe2000000000a */
[----:B------:R-:W-:-:S03]  /*18e0*/  IMAD.MOV.U32 R14, RZ, RZ, RZ ;  /* 0x000000ffff0e7224 */ /* 0x000fc600078e00ff */
[----:B------:R-:W-:Y:S01]  /*18f0*/  DFMA R22, R6, R22, UR6 ;  /* 0x0000000606167e2b */ /* 0x000fe20008000016 */
[----:B------:R-:W-:Y:S01]  /*1900*/  UMOV UR6, 0xc62b05a2 ;  /* 0xc62b05a200067882 */ /* 0x000fe20000000000 */
[----:B------:R-:W-:Y:S02]  /*1910*/  UMOV UR7, 0x3f5f1c71 ;  /* 0x3f5f1c7100077882 */ /* 0x000fe40000000000 */
[----:B------:R-:W-:-:S04]  /*1920*/  DFMA R16, R14, R18, R16 ;  /* 0x000000120e10722b */ /* 0x000fc80000000010 */
[----:B------:R-:W-:Y:S01]  /*1930*/  DFMA R22, R6, R22, UR6 ;  /* 0x0000000606167e2b */ /* 0x000fe20008000016 */
[----:B------:R-:W-:Y:S01]  /*1940*/  UMOV UR6, 0xb6dc9f2c ;  /* 0xb6dc9f2c00067882 */ /* 0x000fe20000000000 */
[----:B------:R-:W-:Y:S02]  /*1950*/  UMOV UR7, 0x3f76db6d ;  /* 0x3f76db6d00077882 */ /* 0x000fe40000000000 */
[-C--:B------:R-:W-:Y:S02]  /*1960*/  DFMA R12, R12, -R16.reuse, 1 ;  /* 0x3ff000000c0c742b */ /* 0x080fe40000000810 */
[----:B------:R-:W-:Y:S02]  /*1970*/  DFMA R10, R16, -R16, R10 ;  /* 0x80000010100a722b */ /* 0x000fe4000000000a */
[----:B------:R-:W-:Y:S01]  /*1980*/  DFMA R22, R6, R22, UR6 ;  /* 0x0000000606167e2b */ /* 0x000fe20008000016 */
[----:B------:R-:W-:Y:S01]  /*1990*/  UMOV UR6, 0x3333329c ;  /* 0x3333329c00067882 */ /* 0x000fe20000000000 */
[----:B------:R-:W-:-:S02]  /*19a0*/  UMOV UR7, 0x3f933333 ;  /* 0x3f93333300077882 */ /* 0x000fc40000000000 */
[----:B------:R-:W-:-:S04]  /*19b0*/  DFMA R12, R14, R12, R14 ;  /* 0x0000000c0e0c722b */ /* 0x000fc8000000000e */
[----:B------:R-:W-:Y:S01]  /*19c0*/  DFMA R22, R6, R22, UR6 ;  /* 0x0000000606167e2b */ /* 0x000fe20008000016 */
[----:B------:R-:W-:Y:S01]  /*19d0*/  UMOV UR6, 0x55555555 ;  /* 0x5555555500067882 */ /* 0x000fe20000000000 */
[----:B------:R-:W-:Y:S02]  /*19e0*/  UMOV UR7, 0x3fb55555 ;  /* 0x3fb5555500077882 */ /* 0x000fe40000000000 */
[----:B------:R-:W-:Y:S02]  /*19f0*/  DFMA R10, R12, R10, R16 ;  /* 0x0000000a0c0a722b */ /* 0x000fe40000000010 */
[----:B------:R-:W-:Y:S02]  /*1a00*/  DMUL R12, RZ, |R8| ;  /* 0x40000008ff0c7228 */ /* 0x000fe40000000000 */
[----:B------:R-:W-:Y:S01]  /*1a10*/  DFMA R22, R6, R22, UR6 ;  /* 0x0000000606167e2b */ /* 0x000fe20008000016 */
[----:B------:R-:W-:Y:S01]  /*1a20*/  UMOV UR6, 0x33145c07 ;  /* 0x33145c0700067882 */ /* 0x000fe20000000000 */
[----:B------:R-:W-:-:S04]  /*1a30*/  UMOV UR7, 0x3ca1a626 ;  /* 0x3ca1a62600077882 */ /* 0x000fc80000000000 */
[----:B------:R-:W-:Y:S02]  /*1a40*/  VIADD R11, R11, 0x100000 ;  /* 0x001000000b0b7836 */ /* 0x000fe40000000000 */
[----:B------:R-:W-:-:S08]  /*1a50*/  DMUL R22, R6, R22 ;  /* 0x0000001606167228 */ /* 0x000fd00000000000 */
[----:B------:R-:W-:-:S10]  /*1a60*/  DFMA R22, R10, R22, R10 ;  /* 0x000000160a16722b */ /* 0x000fd4000000000a */
[----:B------:R-:W-:Y:S02]  /*1a70*/  FSEL R12, R12, R22, !P0 ;  /* 0x000000160c0c7208 */ /* 0x000fe40004000000 */
[----:B------:R-:W-:Y:S02]  /*1a80*/  FSEL R13, R13, R23, !P0 ;  /* 0x000000170d0d7208 */ /* 0x000fe40004000000 */
[----:B------:R-:W-:-:S04]  /*1a90*/  ISETP.GE.AND P0, PT, R7, RZ, PT ;  /* 0x000000ff0700720c */ /* 0x000fc80003f06270 */
[----:B------:R-:W-:-:S10]  /*1aa0*/  DMUL R10, R12, +INF ;  /* 0x7ff000000c0a7828 */ /* 0x000fd40000000000 */
[----:B------:R-:W-:Y:S02]  /*1ab0*/  FSEL R10, R10, R12, !P0 ;  /* 0x0000000c0a0a7208 */ /* 0x000fe40004000000 */
[----:B------:R-:W-:Y:S02]  /*1ac0*/  FSEL R11, R11, R13, !P0 ;  /* 0x0000000d0b0b7208 */ /* 0x000fe40004000000 */
[----:B------:R-:W-:-:S04]  /*1ad0*/  ISETP.GE.AND P0, PT, R9, RZ, PT ;  /* 0x000000ff0900720c */ /* 0x000fc80003f06270 */
[----:B------:R-:W-:Y:S01]  /*1ae0*/  DADD R6, R10, -UR6 ;  /* 0x800000060a067e29 */ /* 0x000fe20008000000 */
[----:B------:R-:W-:Y:S01]  /*1af0*/  UMOV UR6, 0x54442d18 ;  /* 0x54442d1800067882 */ /* 0x000fe20000000000 */
[----:B------:R-:W-:-:S06]  /*1b00*/  UMOV UR7, 0x400921fb ;  /* 0x400921fb00077882 */ /* 0x000fcc0000000000 */
[----:B------:R-:W-:-:S10]  /*1b10*/  DADD R6, -R6, UR6 ;  /* 0x0000000606067e29 */ /* 0x000fd40008000100 */
[----:B------:R-:W-:Y:S02]  /*1b20*/  FSEL R6, R6, R10, !P0 ;  /* 0x0000000a06067208 */ /* 0x000fe40004000000 */
[----:B------:R-:W-:-:S07]  /*1b30*/  FSEL R7, R7, R11, !P0 ;  /* 0x0000000b07077208 */ /* 0x000fce0004000000 */
.L_x_17:
[----:B------:R-:W-:Y:S05]  /*1b40*/  BSYNC.RECONVERGENT B1 ;  /* 0x0000000000017941 */ /* 0x000fea0003800200 */
.L_x_15:
[----:B------:R-:W0:Y:S01]  /*1b50*/  MUFU.RCP64H R9, 3 ;  /* 0x4008000000097908 */ /* 0x000e220000001800 */
[----:B------:R-:W-:Y:S01]  /*1b60*/  IMAD.MOV.U32 R10, RZ, RZ, 0x0 ;  /* 0x00000000ff0a7424 */ /* 0x000fe200078e00ff */
[----:B------:R-:W-:Y:S01]  /*1b70*/  MOV R8, 0x1 ;  /* 0x0000000100087802 */ /* 0x000fe20000000f00 */
[----:B------:R-:W-:Y:S01]  /*1b80*/  IMAD.MOV.U32 R11, RZ, RZ, 0x40080000 ;  /* 0x40080000ff0b7424 */ /* 0x000fe200078e00ff */
[----:B------:R-:W-:Y:S05]  /*1b90*/  BSSY.RECONVERGENT B1, `(.L_x_18) ;  /* 0x0000016000017945 */ /* 0x000fea0003800200 */
[----:B0-----:R-:W-:-:S08]  /*1ba0*/  DFMA R12, R8, -R10, 1 ;  /* 0x3ff00000080c742b */ /* 0x001fd0000000080a */
[----:B------:R-:W-:-:S08]  /*1bb0*/  DFMA R12, R12, R12, R12 ;  /* 0x0000000c0c0c722b */ /* 0x000fd0000000000c */
[----:B------:R-:W-:Y:S02]  /*1bc0*/  DFMA R8, R8, R12, R8 ;  /* 0x0000000c0808722b */ /* 0x000fe40000000008 */
[----:B------:R-:W-:-:S06]  /*1bd0*/  DADD R12, RZ, R6 ;  /* 0x00000000ff0c7229 */ /* 0x000fcc0000000006 */
[----:B------:R-:W-:-:S04]  /*1be0*/  DFMA R10, R8, -R10, 1 ;  /* 0x3ff00000080a742b */ /* 0x000fc8000000080a */
[----:B------:R-:W-:-:S04]  /*1bf0*/  FSETP.GEU.AND P1, PT, |R13|, 6.5827683646048100446e-37, PT ;  /* 0x036000000d00780b */ /* 0x000fc80003f2e200 */
        /* <DEDUP_REMOVED lines=15> */
.L_x_19:
[----:B------:R-:W-:Y:S05]  /*1cf0*/  BSYNC.RECONVERGENT B1 ;  /* 0x0000000000017941 */ /* 0x000fea0003800200 */
.L_x_18:
[----:B------:R-:W-:Y:S01]  /*1d00*/  DSETP.NEU.AND P0, PT, |R8|, +INF , PT ;  /* 0x7ff000000800742a */ /* 0x000fe20003f0d200 */
[----:B------:R-:W-:-:S13]  /*1d10*/  BSSY.RECONVERGENT B1, `(.L_x_20) ;  /* 0x000001d000017945 */ /* 0x000fda0003800200 */
[----:B------:R-:W-:Y:S01]  /*1d20*/  @!P0 DMUL R22, RZ, R8 ;  /* 0x00000008ff168228 */ /* 0x000fe20000000000 */
[----:B------:R-:W-:Y:S01]  /*1d30*/  @!P0 IMAD.MOV.U32 R0, RZ, RZ, 0x1 ;  /* 0x00000001ff008424 */ /* 0x000fe200078e00ff */
[----:B------:R-:W-:Y:S09]  /*1d40*/  @!P0 BRA `(.L_x_21) ;  /* 0x0000000000648947 */ /* 0x000ff20003800000 */
[----:B------:R-:W-:Y:S01]  /*1d50*/  UMOV UR6, 0x6dc9c883 ;  /* 0x6dc9c88300067882 */ /* 0x000fe20000000000 */
[----:B------:R-:W-:Y:S01]  /*1d60*/  UMOV UR7, 0x3fe45f30 ;  /* 0x3fe45f3000077882 */ /* 0x000fe20000000000 */
[C---:B------:R-:W-:Y:S01]  /*1d70*/  DSETP.GE.AND P0, PT, |R8|.reuse, 2.14748364800000000000e+09, PT ;  /* 0x41e000000800742a */ /* 0x040fe20003f06200 */
[----:B------:R-:W-:Y:S01]  /*1d80*/  BSSY.RECONVERGENT B2, `(.L_x_22) ;  /* 0x0000014000027945 */ /* 0x000fe20003800200 */
[----:B------:R-:W-:Y:S01]  /*1d90*/  DMUL R10, R8, UR6 ;  /* 0x00000006080a7c28 */ /* 0x000fe20008000000 */
[----:B------:R-:W-:Y:S01]  /*1da0*/  UMOV UR6, 0x54442d18 ;  /* 0x54442d1800067882 */ /* 0x000fe20000000000 */
[----:B------:R-:W-:-:S04]  /*1db0*/  UMOV UR7, 0x3ff921fb ;  /* 0x3ff921fb00077882 */ /* 0x000fc80000000000 */
[----:B------:R-:W0:Y:S08]  /*1dc0*/  F2I.F64 R0, R10 ;  /* 0x0000000a00007311 */ /* 0x000e300000301100 */
[----:B0-----:R-:W0:Y:S02]  /*1dd0*/  I2F.F64 R22, R0 ;  /* 0x0000000000167312 */ /* 0x001e240000201c00 */
[----:B0-----:R-:W-:Y:S01]  /*1de0*/  DFMA R12, R22, -UR6, R8 ;  /* 0x80000006160c7c2b */ /* 0x001fe20008000008 */
[----:B------:R-:W-:Y:S01]  /*1df0*/  UMOV UR6, 0x33145c00 ;  /* 0x33145c0000067882 */ /* 0x000fe20000000000 */
[----:B------:R-:W-:-:S06]  /*1e00*/  UMOV UR7, 0x3c91a626 ;  /* 0x3c91a62600077882 */ /* 0x000fcc0000000000 */
[----:B------:R-:W-:Y:S01]  /*1e10*/  DFMA R12, R22, -UR6, R12 ;  /* 0x80000006160c7c2b */ /* 0x000fe2000800000c */
[----:B------:R-:W-:Y:S01]  /*1e20*/  UMOV UR6, 0x252049c0 ;  /* 0x252049c000067882 */ /* 0x000fe20000000000 */
[----:B------:R-:W-:-:S06]  /*1e30*/  UMOV UR7, 0x397b839a ;  /* 0x397b839a00077882 */ /* 0x000fcc0000000000 */
[----:B------:R-:W-:Y:S01]  /*1e40*/  DFMA R22, R22, -UR6, R12 ;  /* 0x8000000616167c2b */ /* 0x000fe2000800000c */
[----:B------:R-:W-:Y:S10]  /*1e50*/  @!P0 BRA `(.L_x_23) ;  /* 0x0000000000188947 */ /* 0x000ff40003800000 */
[----:B------:R-:W-:Y:S01]  /*1e60*/  IMAD.MOV.U32 R16, RZ, RZ, R8 ;  /* 0x000000ffff107224 */ /* 0x000fe200078e0008 */
[----:B------:R-:W-:-:S07]  /*1e70*/  MOV R0, 0x1e90 ;  /* 0x00001e9000007802 */ /* 0x000fce0000000f00 */
[----:B------:R-:W-:Y:S05]  /*1e80*/  CALL.REL.NOINC `($eigenValsBatchKernel$__internal_trig_reduction_slowpathd) ;  /* 0x0000001400dc7944 */ /* 0x000fea0003c00000 */
[----:B------:R-:W-:Y:S01]  /*1e90*/  IMAD.MOV.U32 R0, RZ, RZ, R14 ;  /* 0x000000ffff007224 */ /* 0x000fe200078e000e */
[----:B------:R-:W-:Y:S01]  /*1ea0*/  MOV R23, R17 ;  /* 0x0000001100177202 */ /* 0x000fe20000000f00 */
[----:B------:R-:W-:-:S07]  /*1eb0*/  IMAD.MOV.U32 R22, RZ, RZ, R16 ;  /* 0x000000ffff167224 */ /* 0x000fce00078e0010 */
.L_x_23:
[----:B------:R-:W-:Y:S05]  /*1ec0*/  BSYNC.RECONVERGENT B2 ;  /* 0x0000000000027941 */ /* 0x000fea0003800200 */
.L_x_22:
[----:B------:R-:W-:-:S07]  /*1ed0*/  VIADD R0, R0, 0x1 ;  /* 0x0000000100007836 */ /* 0x000fce0000000000 */
.L_x_21:
[----:B------:R-:W-:Y:S05]  /*1ee0*/  BSYNC.RECONVERGENT B1 ;  /* 0x0000000000017941 */ /* 0x000fea0003800200 */
.L_x_20:
[----:B------:R-:W0:Y:S01]  /*1ef0*/  LDCU.64 UR6, c[0x4][0x8] ;  /* 0x01000100ff0677ac */ /* 0x000e220008000a00 */
[----:B------:R-:W-:-:S05]  /*1f00*/  IMAD.SHL.U32 R8, R0, 0x40, RZ ;  /* 0x0000004000087824 */ /* 0x000fca00078e00ff */
[----:B------:R-:W-:-:S04]  /*1f10*/  LOP3.LUT R8, R8, 0x40, RZ, 0xc0, !PT ;  /* 0x0000004008087812 */ /* 0x000fc800078ec0ff */
[----:B0-----:R-:W-:-:S05]  /*1f20*/  IADD3 R28, P0, PT, R8, UR6, RZ ;  /* 0x00000006081c7c10 */ /* 0x001fca000ff1e0ff */
[----:B------:R-:W-:-:S05]  /*1f30*/  IMAD.X R29, RZ, RZ, UR7, P0 ;  /* 0x00000007ff1d7e24 */ /* 0x000fca00080e06ff */
[----:B------:R-:W2:Y:S04]  /*1f40*/  LDG.E.128.CONSTANT R8, desc[UR4][R28.64] ;  /* 0x000000041c087981 */ /* 0x000ea8000c1e9d00 */
[----:B------:R-:W3:Y:S04]  /*1f50*/  LDG.E.128.CONSTANT R12, desc[UR4][R28.64+0x10] ;  /* 0x000010041c0c7981 */ /* 0x000ee8000c1e9d00 */
[----:B------:R-:W4:Y:S01]  /*1f60*/  LDG.E.128.CONSTANT R16, desc[UR4][R28.64+0x20] ;  /* 0x000020041c107981 */ /* 0x000f22000c1e9d00 */
[----:B------:R-:W-:Y:S01]  /*1f70*/  LOP3.LUT R24, R0, 0x1, RZ, 0xc0, !PT ;  /* 0x0000000100187812 */ /* 0x000fe200078ec0ff */
[----:B------:R-:W-:Y:S01]  /*1f80*/  IMAD.MOV.U32 R26, RZ, RZ, 0x20fd8164 ;  /* 0x20fd8164ff1a7424 */ /* 0x000fe200078e00ff */
[----:B------:R-:W-:Y:S01]  /*1f90*/  UMOV UR6, 0x54442d18 ;  /* 0x54442d1800067882 */ /* 0x000fe20000000000 */
[----:B------:R-:W-:Y:S01]  /*1fa0*/  UMOV UR7, 0x401921fb ;  /* 0x401921fb00077882 */ /* 0x000fe20000000000 */
[----:B------:R-:W-:Y:S01]  /*1fb0*/  ISETP.NE.U32.AND P0, PT, R24, 0x1, PT ;  /* 0x000000011800780c */ /* 0x000fe20003f05070 */
[----:B------:R-:W-:Y:S01]  /*1fc0*/  IMAD.MOV.U32 R24, RZ, RZ, 0x3da8ff83 ;  /* 0x3da8ff83ff187424 */ /* 0x000fe200078e00ff */
[----:B------:R-:W-:Y:S02]  /*1fd0*/  BSSY.RECONVERGENT B1, `(.L_x_24) ;  /* 0x000002b000017945 */ /* 0x000fe40003800200 */
[----:B------:R-:W-:-:S02]  /*1fe0*/  FSEL R26, R26, -8.06006814911005101289e+34, !P0 ;  /* 0xf9785eba1a1a7808 */ /* 0x000fc40004000000 */
[----:B------:R-:W-:Y:S01]  /*1ff0*/  FSEL R27, -R24, 0.11223486810922622681, !P0 ;  /* 0x3de5db65181b7808 */ /* 0x000fe20004000100 */
[----:B------:R-:W-:-:S08]  /*2000*/  DMUL R24, R22, R22 ;  /* 0x0000001616187228 */ /* 0x000fd00000000000 */
[----:B--2---:R-:W-:-:S08]  /*2010*/  DFMA R8, R24, R26, R8 ;  /* 0x0000001a1808722b */ /* 0x004fd00000000008 */
[----:B------:R-:W-:Y:S02]  /*2020*/  DFMA R10, R24, R8, R10 ;  /* 0x00000008180a722b */ /* 0x000fe4000000000a */
[----:B------:R-:W0:Y:S01]  /*2030*/  MUFU.RCP64H R9, 3 ;  /* 0x4008000000097908 */ /* 0x000e220000001800 */
[----:B------:R-:W-:-:S05]  /*2040*/  IMAD.MOV.U32 R8, RZ, RZ, 0x1 ;  /* 0x00000001ff087424 */ /* 0x000fca00078e00ff */
[----:B---3--:R-:W-:Y:S01]  /*2050*/  DFMA R12, R24, R10, R12 ;  /* 0x0000000a180c722b */ /* 0x008fe2000000000c */
[----:B------:R-:W-:Y:S02]  /*2060*/  IMAD.MOV.U32 R10, RZ, RZ, 0x0 ;  /* 0x00000000ff0a7424 */ /* 0x000fe400078e00ff */
[----:B------:R-:W-:-:S05]  /*2070*/  IMAD.MOV.U32 R11, RZ, RZ, 0x40080000 ;  /* 0x40080000ff0b7424 */ /* 0x000fca00078e00ff */
[----:B------:R-:W-:Y:S02]  /*2080*/  DFMA R12, R24, R12, R14 ;  /* 0x0000000c180c722b */ /* 0x000fe4000000000e */
[----:B0-----:R-:W-:-:S06]  /*2090*/  DFMA R14, R8, -R10, 1 ;  /* 0x3ff00000080e742b */ /* 0x001fcc000000080a */
[----:B----4-:R-:W-:Y:S02]  /*20a0*/  DFMA R12, R24, R12, R16 ;  /* 0x0000000c180c722b */ /* 0x010fe40000000010 */
[----:B------:R-:W-:-:S06]  /*20b0*/  DFMA R14, R14, R14, R14 ;  /* 0x0000000e0e0e722b */ /* 0x000fcc000000000e */
[----:B------:R-:W-:Y:S02]  /*20c0*/  DFMA R12, R24, R12, R18 ;  /* 0x0000000c180c722b */ /* 0x000fe40000000012 */
[----:B------:R-:W-:-:S06]  /*20d0*/  DFMA R8, R8, R14, R8 ;  /* 0x0000000e0808722b */ /* 0x000fcc0000000008 */
[----:B------:R-:W-:Y:S02]  /*20e0*/  DFMA R22, R12, R22, R22 ;  /* 0x000000160c16722b */ /* 0x000fe40000000016 */
[----:B------:R-:W-:Y:S02]  /*20f0*/  DFMA R12, R24, R12, 1 ;  /* 0x3ff00000180c742b */ /* 0x000fe4000000000c */
[----:B------:R-:W-:-:S08]  /*2100*/  DFMA R10, R8, -R10, 1 ;  /* 0x3ff00000080a742b */ /* 0x000fd0000000080a */
[----:B------:R-:W-:Y:S01]  /*2110*/  DFMA R8, R8, R10, R8 ;  /* 0x0000000a0808722b */ /* 0x000fe20000000008 */
[----:B------:R-:W-:Y:S01]  /*2120*/  FSEL R16, R12, R22, !P0 ;  /* 0x000000160c107208 */ /* 0x000fe20004000000 */
[----:B------:R-:W-:Y:S01]  /*2130*/  DADD R10, R6, UR6 ;  /* 0x00000006060a7e29 */ /* 0x000fe20008000000 */
[----:B------:R-:W-:Y:S02]  /*2140*/  FSEL R17, R13, R23, !P0 ;  /* 0x000000170d117208 */ /* 0x000fe40004000000 */
[----:B------:R-:W-:-:S04]  /*2150*/  LOP3.LUT P0, RZ, R0, 0x2, RZ, 0xc0, !PT ;  /* 0x0000000200ff7812 */ /* 0x000fc8000780c0ff */
[----:B------:R-:W-:Y:S02]  /*2160*/  DADD R12, RZ, -R16 ;  /* 0x00000000ff0c7229 */ /* 0x000fe40000000810 */
[----:B------:R-:W-:Y:S01]  /*2170*/  DMUL R14, R8, R10 ;  /* 0x0000000a080e7228 */ /* 0x000fe20000000000 */
[----:B------:R-:W-:-:S07]  /*2180*/  FSETP.GEU.AND P1, PT, |R11|, 6.5827683646048100446e-37, PT ;  /* 0x036000000b00780b */ /* 0x000fce0003f2e200 */
[----:B------:R-:W-:Y:S02]  /*2190*/  FSEL R22, R16, R12, !P0 ;  /* 0x0000000c10167208 */ /* 0x000fe40004000000 */
[----:B------:R-:W-:Y:S01]  /*21a0*/  FSEL R23, R17, R13, !P0 ;  /* 0x0000000d11177208 */ /* 0x000fe20004000000 */
[----:B------:R-:W-:-:S05]  /*21b0*/  DFMA R12, R14, -3, R10 ;  /* 0xc00800000e0c782b */ /* 0x000fca000000000a */
[----:B------:R-:W-:-:S03]  /*21c0*/  DFMA R22, R4, R22, R20 ;  /* 0x000000160416722b */ /* 0x000fc60000000014 */
[----:B------:R-:W-:-:S04]  /*21d0*/  DFMA R8, R8, R12, R14 ;  /* 0x0000000c0808722b */ /* 0x000fc8000000000e */
[----:B------:R0:W-:Y:S06]  /*21e0*/  STG.E.64 desc[UR4][R2.64], R22 ;  /* 0x0000001602007986 */ /* 0x0001ec000c101b04 */
[----:B------:R-:W-:-:S05]  /*21f0*/  FFMA R0, RZ, 2.125, R9 ;  /* 0x40080000ff007823 */ /* 0x000fca0000000009 */
[----:B------:R-:W-:-:S13]  /*2200*/  FSETP.GT.AND P0, PT, |R0|, 1.469367938527859385e-39, PT ;  /* 0x001000000000780b */ /* 0x000fda0003f04200 */
[----:B0-----:R-:W-:Y:S05]  /*2210*/  @P0 BRA P1, `(.L_x_25) ;  /* 0x0000000000180947 */ /* 0x001fea0000800000 */
[----:B------:R-:W-:Y:S01]  /*2220*/  IMAD.MOV.U32 R16, RZ, RZ, RZ ;  /* 0x000000ffff107224 */ /* 0x000fe200078e00ff */
[----:B------:R-:W-:Y:S01]  /*2230*/  MOV R0, 0x2260 ;  /* 0x0000226000007802 */ /* 0x000fe20000000f00 */
[----:B------:R-:W-:-:S07]  /*2240*/  IMAD.MOV.U32 R15, RZ, RZ, 0x40080000 ;  /* 0x40080000ff0f7424 */ /* 0x000fce00078e00ff */
[----:B------:R-:W-:Y:S05]  /*2250*/  CALL.REL.NOINC `($__internal_0_$__cuda_sm20_div_rn_f64_full) ;  /* 0x0000000800c07944 */ /* 0x000fea0003c00000 */
[----:B------:R-:W-:Y:S01]  /*2260*/  MOV R8, R26 ;  /* 0x0000001a00087202 */ /* 0x000fe20000000f00 */
[----:B------:R-:W-:-:S07]  /*2270*/  IMAD.MOV.U32 R9, RZ, RZ, R27 ;  /* 0x000000ffff097224 */ /* 0x000fce00078e001b */
.L_x_25:
[----:B------:R-:W-:Y:S05]  /*2280*/  BSYNC.RECONVERGENT B1 ;  /* 0x0000000000017941 */ /* 0x000fea0003800200 */
.L_x_24:
[----:B------:R-:W-:Y:S01]  /*2290*/  DSETP.NEU.AND P0, PT, |R8|, +INF , PT ;  /* 0x7ff000000800742a */ /* 0x000fe20003f0d200 */
[----:B------:R-:W-:-:S13]  /*22a0*/  BSSY.RECONVERGENT B1, `(.L_x_26) ;  /* 0x000001e000017945 */ /* 0x000fda0003800200 */
[----:B------:R-:W-:Y:S05]  /*22b0*/  @!P0 BRA `(.L_x_27) ;  /* 0x0000000000688947 */ /* 0x000fea0003800000 */
        /* <DEDUP_REMOVED lines=20> */
[----:B------:R-:W-:Y:S02]  /*2400*/  IMAD.MOV.U32 R0, RZ, RZ, R14 ;  /* 0x000000ffff007224 */ /* 0x000fe400078e000e */
[----:B------:R-:W-:Y:S02]  /*2410*/  IMAD.MOV.U32 R24, RZ, RZ, R16 ;  /* 0x000000ffff187224 */ /* 0x000fe400078e0010 */
[----:B------:R-:W-:-:S07]  /*2420*/  IMAD.MOV.U32 R25, RZ, RZ, R17 ;  /* 0x000000ffff197224 */ /* 0x000fce00078e0011 */
.L_x_29:
[----:B------:R-:W-:Y:S05]  /*2430*/  BSYNC.RECONVERGENT B2 ;  /* 0x0000000000027941 */ /* 0x000fea0003800200 */
.L_x_28:
[----:B------:R-:W-:Y:S01]  /*2440*/  VIADD R0, R0, 0x1 ;  /* 0x0000000100007836 */ /* 0x000fe20000000000 */
[----:B------:R-:W-:Y:S06]  /*2450*/  BRA `(.L_x_30) ;  /* 0x0000000000087947 */ /* 0x000fec0003800000 */
.L_x_27:
[----:B------:R-:W-:Y:S01]  /*2460*/  DMUL R24, RZ, R8 ;  /* 0x00000008ff187228 */ /* 0x000fe20000000000 */
[----:B------:R-:W-:-:S10]  /*2470*/  IMAD.MOV.U32 R0, RZ, RZ, 0x1 ;  /* 0x00000001ff007424 */ /* 0x000fd400078e00ff */
.L_x_30:
[----:B------:R-:W-:Y:S05]  /*2480*/  BSYNC.RECONVERGENT B1 ;  /* 0x0000000000017941 */ /* 0x000fea0003800200 */
.L_x_26:
        /* <DEDUP_REMOVED lines=9> */
[----:B------:R-:W-:Y:S01]  /*2520*/  DMUL R28, R24, R24 ;  /* 0x00000018181c7228 */ /* 0x000fe20000000000 */
[----:B------:R-:W-:Y:S01]  /*2530*/  MOV R27, 0x3da8ff83 ;  /* 0x3da8ff83001b7802 */ /* 0x000fe20000000f00 */
[----:B------:R-:W-:Y:S01]  /*2540*/  UMOV UR6, 0x54442d18 ;  /* 0x54442d1800067882 */ /* 0x000fe20000000000 */
[----:B------:R-:W-:Y:S01]  /*2550*/  ISETP.NE.U32.AND P0, PT, R26, 0x1, PT ;  /* 0x000000011a00780c */ /* 0x000fe20003f05070 */
[----:B------:R-:W-:Y:S01]  /*2560*/  IMAD.MOV.U32 R26, RZ, RZ, 0x20fd8164 ;  /* 0x20fd8164ff1a7424 */ /* 0x000fe200078e00ff */
[----:B------:R-:W-:Y:S01]  /*2570*/  UMOV UR7, 0x402921fb ;  /* 0x402921fb00077882 */ /* 0x000fe20000000000 */
[----:B------:R-:W-:Y:S01]  /*2580*/  BSSY.RECONVERGENT B1, `(.L_x_31) ;  /* 0x000002a000017945 */ /* 0x000fe20003800200 */
[----:B------:R-:W-:-:S02]  /*2590*/  FSEL R27, -R27, 0.11223486810922622681, !P0 ;  /* 0x3de5db651b1b7808 */ /* 0x000fc40004000100 */
[----:B------:R-:W-:-:S06]  /*25a0*/  FSEL R26, R26, -8.06006814911005101289e+34, !P0 ;  /* 0xf9785eba1a1a7808 */ /* 0x000fcc0004000000 */
[----:B--2---:R-:W-:-:S08]  /*25b0*/  DFMA R8, R28, R26, R8 ;  /* 0x0000001a1c08722b */ /* 0x004fd00000000008 */
[----:B------:R-:W-:Y:S01]  /*25c0*/  DFMA R8, R28, R8, R10 ;  /* 0x000000081c08722b */ /* 0x000fe2000000000a */
[----:B------:R-:W-:Y:S02]  /*25d0*/  IMAD.MOV.U32 R10, RZ, RZ, 0x0 ;  /* 0x00000000ff0a7424 */ /* 0x000fe400078e00ff */
[----:B------:R-:W-:-:S05]  /*25e0*/  IMAD.MOV.U32 R11, RZ, RZ, 0x40080000 ;  /* 0x40080000ff0b7424 */ /* 0x000fca00078e00ff */
[----:B---3--:R-:W-:Y:S02]  /*25f0*/  DFMA R12, R28, R8, R12 ;  /* 0x000000081c0c722b */ /* 0x008fe4000000000c */
[----:B------:R-:W0:Y:S01]  /*2600*/  MUFU.RCP64H R9, 3 ;  /* 0x4008000000097908 */ /* 0x000e220000001800 */
[----:B------:R-:W-:-:S05]  /*2610*/  IMAD.MOV.U32 R8, RZ, RZ, 0x1 ;  /* 0x00000001ff087424 */ /* 0x000fca00078e00ff */
[----:B------:R-:W-:-:S08]  /*2620*/  DFMA R12, R28, R12, R14 ;  /* 0x0000000c1c0c722b */ /* 0x000fd0000000000e */
[----:B----4-:R-:W-:Y:S02]  /*2630*/  DFMA R12, R28, R12, R16 ;  /* 0x0000000c1c0c722b */ /* 0x010fe40000000010 */
[----:B0-----:R-:W-:-:S06]  /*2640*/  DFMA R14, R8, -R10, 1 ;  /* 0x3ff00000080e742b */ /* 0x001fcc000000080a */
[----:B------:R-:W-:Y:S02]  /*2650*/  DFMA R12, R28, R12, R18 ;  /* 0x0000000c1c0c722b */ /* 0x000fe40000000012 */
[----:B------:R-:W-:-:S06]  /*2660*/  DFMA R14, R14, R14, R14 ;  /* 0x0000000e0e0e722b */ /* 0x000fcc000000000e */
[----:B------:R-:W-:Y:S02]  /*2670*/  DFMA R24, R12, R24, R24 ;  /* 0x000000180c18722b */ /* 0x000fe40000000018 */
[----:B------:R-:W-:Y:S02]  /*2680*/  DFMA R12, R28, R12, 1 ;  /* 0x3ff000001c0c742b */ /* 0x000fe4000000000c */
[----:B------:R-:W-:-:S08]  /*2690*/  DFMA R8, R8, R14, R8 ;  /* 0x0000000e0808722b */ /* 0x000fd00000000008 */
[----:B------:R-:W-:Y:S01]  /*26a0*/  DFMA R10, R8, -R10, 1 ;  /* 0x3ff00000080a742b */ /* 0x000fe2000000080a */
[----:B------:R-:W-:Y:S02]  /*26b0*/  FSEL R14, R12, R24, !P0 ;  /* 0x000000180c0e7208 */ /* 0x000fe40004000000 */
[----:B------:R-:W-:Y:S02]  /*26c0*/  FSEL R15, R13, R25, !P0 ;  /* 0x000000190d0f7208 */ /* 0x000fe40004000000 */
[----:B------:R-:W-:-:S03]  /*26d0*/  LOP3.LUT P0, RZ, R0, 0x2, RZ, 0xc0, !PT ;  /* 0x0000000200ff7812 */ /* 0x000fc6000780c0ff */
[----:B------:R-:W-:Y:S02]  /*26e0*/  DFMA R8, R8, R10, R8 ;  /* 0x0000000a0808722b */ /* 0x000fe40000000008 */
[----:B------:R-:W-:Y:S02]  /*26f0*/  DADD R10, R6, UR6 ;  /* 0x00000006060a7e29 */ /* 0x000fe40008000000 */
[----:B------:R-:W-:-:S06]  /*2700*/  DADD R6, RZ, -R14 ;  /* 0x00000000ff067229 */ /* 0x000fcc000000080e */
[----:B------:R-:W-:Y:S02]  /*2710*/  DMUL R12, R8, R10 ;  /* 0x0000000a080c7228 */ /* 0x000fe40000000000 */
[----:B------:R-:W-:Y:S02]  /*2720*/  FSETP.GEU.AND P1, PT, |R11|, 6.5827683646048100446e-37, PT ;  /* 0x036000000b00780b */ /* 0x000fe40003f2e200 */
[----:B------:R-:W-:Y:S02]  /*2730*/  FSEL R6, R14, R6, !P0 ;  /* 0x000000060e067208 */ /* 0x000fe40004000000 */
[----:B------:R-:W-:Y:S02]  /*2740*/  FSEL R7, R15, R7, !P0 ;  /* 0x000000070f077208 */ /* 0x000fe40004000000 */
[----:B------:R-:W-:-:S04]  /*2750*/  DFMA R14, R12, -3, R10 ;  /* 0xc00800000c0e782b */ /* 0x000fc8000000000a */
[----:B------:R-:W-:-:S04]  /*2760*/  DFMA R6, R4, R6, R20 ;  /* 0x000000060406722b */ /* 0x000fc80000000014 */
[----:B------:R-:W-:-:S03]  /*2770*/  DFMA R8, R8, R14, R12 ;  /* 0x0000000e0808722b */ /* 0x000fc6000000000c */
[----:B------:R0:W-:Y:S07]  /*2780*/  STG.E.64 desc[UR4][R2.64+0x8], R6 ;  /* 0x0000080602007986 */ /* 0x0001ee000c101b04 */
[----:B------:R-:W-:-:S05]  /*2790*/  FFMA R0, RZ, 2.125, R9 ;  /* 0x40080000ff007823 */ /* 0x000fca0000000009 */
[----:B------:R-:W-:-:S13]  /*27a0*/  FSETP.GT.AND P0, PT, |R0|, 1.469367938527859385e-39, PT ;  /* 0x001000000000780b */ /* 0x000fda0003f04200 */
[----:B0-----:R-:W-:Y:S05]  /*27b0*/  @P0 BRA P1, `(.L_x_32) ;  /* 0x0000000000180947 */ /* 0x001fea0000800000 */
[----:B------:R-:W-:Y:S01]  /*27c0*/  IMAD.MOV.U32 R16, RZ, RZ, RZ ;  /* 0x000000ffff107224 */ /* 0x000fe200078e00ff */
[----:B------:R-:W-:Y:S01]  /*27d0*/  MOV R0, 0x2800 ;  /* 0x0000280000007802 */ /* 0x000fe20000000f00 */
[----:B------:R-:W-:-:S07]  /*27e0*/  IMAD.MOV.U32 R15, RZ, RZ, 0x40080000 ;  /* 0x40080000ff0f7424 */ /* 0x000fce00078e00ff */
[----:B------:R-:W-:Y:S05]  /*27f0*/  CALL.REL.NOINC `($__internal_0_$__cuda_sm20_div_rn_f64_full) ;  /* 0x0000000400587944 */ /* 0x000fea0003c00000 */
[----:B------:R-:W-:Y:S02]  /*2800*/  IMAD.MOV.U32 R8, RZ, RZ, R26 ;  /* 0x000000ffff087224 */ /* 0x000fe400078e001a */
[----:B------:R-:W-:-:S07]  /*2810*/  IMAD.MOV.U32 R9, RZ, RZ, R27 ;  /* 0x000000ffff097224 */ /* 0x000fce00078e001b */
.L_x_32:
[----:B------:R-:W-:Y:S05]  /*2820*/  BSYNC.RECONVERGENT B1 ;  /* 0x0000000000017941 */ /* 0x000fea0003800200 */
.L_x_31:
        /* <DEDUP_REMOVED lines=26> */
.L_x_36:
[----:B------:R-:W-:Y:S05]  /*29d0*/  BSYNC.RECONVERGENT B2 ;  /* 0x0000000000027941 */ /* 0x000fea0003800200 */
.L_x_35:
[----:B------:R-:W-:Y:S01]  /*29e0*/  VIADD R0, R0, 0x1 ;  /* 0x0000000100007836 */ /* 0x000fe20000000000 */
[----:B------:R-:W-:Y:S06]  /*29f0*/  BRA `(.L_x_37) ;  /* 0x0000000000087947 */ /* 0x000fec0003800000 */
.L_x_34:
[----:B------:R-:W-:Y:S01]  /*2a00*/  DMUL R24, RZ, R8 ;  /* 0x00000008ff187228 */ /* 0x000fe20000000000 */
[----:B------:R-:W-:-:S10]  /*2a10*/  IMAD.MOV.U32 R0, RZ, RZ, 0x1 ;  /* 0x00000001ff007424 */ /* 0x000fd400078e00ff */
.L_x_37:
[----:B------:R-:W-:Y:S05]  /*2a20*/  BSYNC.RECONVERGENT B1 ;  /* 0x0000000000017941 */ /* 0x000fea0003800200 */
.L_x_33:
        /* <DEDUP_REMOVED lines=10> */
[----:B------:R-:W-:-:S02]  /*2ad0*/  DMUL R28, R24, R24 ;  /* 0x00000018181c7228 */ /* 0x000fc40000000000 */
[----:B------:R-:W-:Y:S01]  /*2ae0*/  ISETP.NE.U32.AND P0, PT, R26, 0x1, PT ;  /* 0x000000011a00780c */ /* 0x000fe20003f05070 */
[----:B------:R-:W-:-:S03]  /*2af0*/  IMAD.MOV.U32 R26, RZ, RZ, 0x20fd8164 ;  /* 0x20fd8164ff1a7424 */ /* 0x000fc600078e00ff */
[----:B------:R-:W-:Y:S02]  /*2b00*/  FSEL R27, -R27, 0.11223486810922622681, !P0 ;  /* 0x3de5db651b1b7808 */ /* 0x000fe40004000100 */
[----:B------:R-:W-:-:S06]  /*2b10*/  FSEL R26, R26, -8.06006814911005101289e+34, !P0 ;  /* 0xf9785eba1a1a7808 */ /* 0x000fcc0004000000 */
[----:B--2---:R-:W-:-:S08]  /*2b20*/  DFMA R8, R28, R26, R8 ;  /* 0x0000001a1c08722b */ /* 0x004fd00000000008 */
[----:B------:R-:W-:-:S08]  /*2b30*/  DFMA R8, R28, R8, R10 ;  /* 0x000000081c08722b */ /* 0x000fd0000000000a */
[----:B---3--:R-:W-:-:S08]  /*2b40*/  DFMA R8, R28, R8, R12 ;  /* 0x000000081c08722b */ /* 0x008fd0000000000c */
[----:B------:R-:W-:-:S08]  /*2b50*/  DFMA R8, R28, R8, R14 ;  /* 0x000000081c08722b */ /* 0x000fd0000000000e */
[----:B----4-:R-:W-:-:S08]  /*2b60*/  DFMA R8, R28, R8, R16 ;  /* 0x000000081c08722b */ /* 0x010fd00000000010 */
[----:B------:R-:W-:-:S08]  /*2b70*/  DFMA R8, R28, R8, R18 ;  /* 0x000000081c08722b */ /* 0x000fd00000000012 */
[----:B------:R-:W-:Y:S02]  /*2b80*/  DFMA R24, R8, R24, R24 ;  /* 0x000000180818722b */ /* 0x000fe40000000018 */
[----:B------:R-:W-:-:S10]  /*2b90*/  DFMA R8, R28, R8, 1 ;  /* 0x3ff000001c08742b */ /* 0x000fd40000000008 */
[----:B------:R-:W-:Y:S02]  /*2ba0*/  FSEL R10, R8, R24, !P0 ;  /* 0x00000018080a7208 */ /* 0x000fe40004000000 */
[----:B------:R-:W-:Y:S02]  /*2bb0*/  FSEL R11, R9, R25, !P0 ;  /* 0x00000019090b7208 */ /* 0x000fe40004000000 */
[----:B------:R-:W-:-:S04]  /*2bc0*/  LOP3.LUT P0, RZ, R0, 0x2, RZ, 0xc0, !PT ;  /* 0x0000000200ff7812 */ /* 0x000fc8000780c0ff */
[----:B------:R-:W-:-:S10]  /*2bd0*/  DADD R8, RZ, -R10 ;  /* 0x00000000ff087229 */ /* 0x000fd4000000080a */
[----:B------:R-:W-:Y:S02]  /*2be0*/  FSEL R10, R10, R8, !P0 ;  /* 0x000000080a0a7208 */ /* 0x000fe40004000000 */
[----:B------:R-:W-:-:S06]  /*2bf0*/  FSEL R11, R11, R9, !P0 ;  /* 0x000000090b0b7208 */ /* 0x000fcc0004000000 */
[----:B------:R-:W-:-:S07]  /*2c00*/  DFMA R10, R4, R10, R20 ;  /* 0x0000000a040a722b */ /* 0x000fce0000000014 */
[----:B------:R3:W-:Y:S04]  /*2c10*/  STG.E.64 desc[UR4][R2.64+0x10], R10 ;  /* 0x0000100a02007986 */ /* 0x0007e8000c101b04 */
.L_x_6:
[----:B------:R-:W-:Y:S05]  /*2c20*/  BSYNC.RECONVERGENT B0 ;  /* 0x0000000000007941 */ /* 0x000fea0003800200 */
.L_x_2:
[----:B------:R-:W-:Y:S01]  /*2c30*/  DSETP.GEU.AND P0, PT, R22, R6, PT ;  /* 0x000000061600722a */ /* 0x000fe20003f0e000 */
[----:B0-----:R-:W-:Y:S02]  /*2c40*/  IMAD.MOV.U32 R4, RZ, RZ, R6 ;  /* 0x000000ffff047224 */ /* 0x001fe400078e0006 */
[----:B------:R-:W-:-:S11]  /*2c50*/  IMAD.MOV.U32 R5, RZ, RZ, R7 ;  /* 0x000000ffff057224 */ /* 0x000fd600078e0007 */
[----:B------:R1:W-:Y:S01]  /*2c60*/  @!P0 STG.E.64 desc[UR4][R2.64+0x8], R22 ;  /* 0x0000081602008986 */ /* 0x0003e2000c101b04 */
[----:B------:R-:W-:Y:S02]  /*2c70*/  @!P0 IMAD.MOV.U32 R4, RZ, RZ, R22 ;  /* 0x000000ffff048224 */ /* 0x000fe400078e0016 */
[----:B------:R-:W-:Y:S01]  /*2c80*/  @!P0 IMAD.MOV.U32 R5, RZ, RZ, R23 ;  /* 0x000000ffff058224 */ /* 0x000fe200078e0017 */
[----:B------:R-:W-:Y:S01]  /*2c90*/  @!P0 STG.E.64 desc[UR4][R2.64], R6 ;  /* 0x0000000602008986 */ /* 0x000fe2000c101b04 */
[----:B-12---:R-:W-:Y:S01]  /*2ca0*/  @!P0 MOV R22, R6 ;  /* 0x0000000600168202 */ /* 0x006fe20000000f00 */
[----:B------:R-:W-:-:S06]  /*2cb0*/  @!P0 IMAD.MOV.U32 R23, RZ, RZ, R7 ;  /* 0x000000ffff178224 */ /* 0x000fcc00078e0007 */
[----:B------:R-:W-:-:S14]  /*2cc0*/  DSETP.GEU.AND P1, PT, R22, R10, PT ;  /* 0x0000000a1600722a */ /* 0x000fdc0003f2e000 */
[----:B------:R3:W-:Y:S04]  /*2cd0*/  @!P1 STG.E.64 desc[UR4][R2.64], R10 ;  /* 0x0000000a02009986 */ /* 0x0007e8000c101b04 */
[----:B------:R0:W-:Y:S01]  /*2ce0*/  @!P1 STG.E.64 desc[UR4][R2.64+0x10], R22 ;  /* 0x0000101602009986 */ /* 0x0001e2000c101b04 */
[----:B---3--:R-:W-:Y:S02]  /*2cf0*/  @!P1 IMAD.MOV.U32 R10, RZ, RZ, R22 ;  /* 0x000000ffff0a9224 */ /* 0x008fe400078e0016 */
[----:B------:R-:W-:-:S06]  /*2d00*/  @!P1 IMAD.MOV.U32 R11, RZ, RZ, R23 ;  /* 0x000000ffff0b9224 */ /* 0x000fcc00078e0017 */
[----:B------:R-:W-:-:S14]  /*2d10*/  DSETP.GEU.AND P0, PT, R4, R10, PT ;  /* 0x0000000a0400722a */ /* 0x000fdc0003f0e000 */
[----:B0-----:R-:W-:Y:S05]  /*2d20*/  @P0 EXIT ;  /* 0x000000000000094d */ /* 0x001fea0003800000 */
[----:B------:R-:W-:Y:S04]  /*2d30*/  STG.E.64 desc[UR4][R2.64+0x8], R10 ;  /* 0x0000080a02007986 */ /* 0x000fe8000c101b04 */
[----:B------:R-:W-:Y:S01]  /*2d40*/  STG.E.64 desc[UR4][R2.64+0x10], R4 ;  /* 0x0000100402007986 */ /* 0x000fe2000c101b04 */
[----:B------:R-:W-:Y:S05]  /*2d50*/  EXIT ;  /* 0x000000000000794d */ /* 0x000fea0003800000 */
        .weak           $__internal_0_$__cuda_sm20_div_rn_f64_full
        .type           $__internal_0_$__cuda_sm20_div_rn_f64_full,@function
        .size           $__internal_0_$__cuda_sm20_div_rn_f64_full,($__internal_1_$__cuda_sm20_dsqrt_rn_f64_mediumpath_v1 - $__internal_0_$__cuda_sm20_div_rn_f64_full)
$__internal_0_$__cuda_sm20_div_rn_f64_full:
[----:B------:R-:W-:Y:S01]  /*2d60*/  IMAD.MOV.U32 R19, RZ, RZ, R11 ;  /* 0x000000ffff137224 */ /* 0x000fe200078e000b */
[C---:B------:R-:W-:Y:S01]  /*2d70*/  FSETP.GEU.AND P0, PT, |R15|.reuse, 1.469367938527859385e-39, PT ;  /* 0x001000000f00780b */ /* 0x040fe20003f0e200 */
[----:B------:R-:W-:Y:S01]  /*2d80*/  IMAD.MOV.U32 R14, RZ, RZ, R16 ;  /* 0x000000ffff0e7224 */ /* 0x000fe200078e0010 */
[----:B------:R-:W-:Y:S01]  /*2d90*/  LOP3.LUT R17, R15, 0x800fffff, RZ, 0xc0, !PT ;  /* 0x800fffff0f117812 */ /* 0x000fe200078ec0ff */
[----:B------:R-:W-:Y:S01]  /*2da0*/  IMAD.MOV.U32 R18, RZ, RZ, R10 ;  /* 0x000000ffff127224 */ /* 0x000fe200078e000a */
[C---:B------:R-:W-:Y:S01]  /*2db0*/  FSETP.GEU.AND P2, PT, |R19|.reuse, 1.469367938527859385e-39, PT ;  /* 0x001000001300780b */ /* 0x040fe20003f4e200 */
[----:B------:R-:W-:Y:S01]  /*2dc0*/  IMAD.MOV.U32 R26, RZ, RZ, 0x1 ;  /* 0x00000001ff1a7424 */ /* 0x000fe200078e00ff */
[----:B------:R-:W-:Y:S01]  /*2dd0*/  LOP3.LUT R8, R19, 0x7ff00000, RZ, 0xc0, !PT ;  /* 0x7ff0000013087812 */ /* 0x000fe200078ec0ff */
[----:B------:R-:W-:Y:S01]  /*2de0*/  IMAD.MOV.U32 R12, RZ, RZ, R18 ;  /* 0x000000ffff0c7224 */ /* 0x000fe200078e0012 */
[----:B------:R-:W-:Y:S01]  /*2df0*/  LOP3.LUT R17, R17, 0x3ff00000, RZ, 0xfc, !PT ;  /* 0x3ff0000011117812 */ /* 0x000fe200078efcff */
[----:B------:R-:W-:Y:S01]  /*2e00*/  BSSY.RECONVERGENT B2, `(.L_x_38) ;  /* 0x000004f000027945 */ /* 0x000fe20003800200 */
[----:B------:R-:W-:-:S02]  /*2e10*/  LOP3.LUT R25, R15, 0x7ff00000, RZ, 0xc0, !PT ;  /* 0x7ff000000f197812 */ /* 0x000fc400078ec0ff */
[----:B------:R-:W-:Y:S01]  /*2e20*/  MOV R24, R8 ;  /* 0x0000000800187202 */ /* 0x000fe20000000f00 */
[----:B------:R-:W-:Y:S01]  /*2e30*/  @!P0 DMUL R16, R14, 8.98846567431157953865e+307 ;  /* 0x7fe000000e108828 */ /* 0x000fe20000000000 */
[----:B------:R-:W-:-:S03]  /*2e40*/  ISETP.GE.U32.AND P1, PT, R8, R25, PT ;  /* 0x000000190800720c */ /* 0x000fc60003f26070 */
[----:B------:R-:W-:Y:S02]  /*2e50*/  @!P2 LOP3.LUT R9, R15, 0x7ff00000, RZ, 0xc0, !PT ;  /* 0x7ff000000f09a812 */ /* 0x000fe400078ec0ff */
[----:B------:R-:W0:Y:S02]  /*2e60*/  MUFU.RCP64H R27, R17 ;  /* 0x00000011001b7308 */ /* 0x000e240000001800 */
[----:B------:R-:W-:Y:S01]  /*2e70*/  @!P2 ISETP.GE.U32.AND P3, PT, R8, R9, PT ;  /* 0x000000090800a20c */ /* 0x000fe20003f66070 */
[----:B------:R-:W-:Y:S01]  /*2e80*/  IMAD.MOV.U32 R9, RZ, RZ, 0x1ca00000 ;  /* 0x1ca00000ff097424 */ /* 0x000fe200078e00ff */
[----:B------:R-:W-:-:S04]  /*2e90*/  @!P0 LOP3.LUT R25, R17, 0x7ff00000, RZ, 0xc0, !PT ;  /* 0x7ff0000011198812 */ /* 0x000fc800078ec0ff */
[C---:B------:R-:W-:Y:S02]  /*2ea0*/  @!P2 SEL R11, R9.reuse, 0x63400000, !P3 ;  /* 0x63400000090ba807 */ /* 0x040fe40005800000 */
[----:B------:R-:W-:Y:S02]  /*2eb0*/  SEL R13, R9, 0x63400000, !P1 ;  /* 0x63400000090d7807 */ /* 0x000fe40004800000 */
[--C-:B------:R-:W-:Y:S02]  /*2ec0*/  @!P2 LOP3.LUT R10, R11, 0x80000000, R19.reuse, 0xf8, !PT ;  /* 0x800000000b0aa812 */ /* 0x100fe400078ef813 */
[----:B------:R-:W-:Y:S02]  /*2ed0*/  LOP3.LUT R13, R13, 0x800fffff, R19, 0xf8, !PT ;  /* 0x800fffff0d0d7812 */ /* 0x000fe400078ef813 */
[----:B------:R-:W-:Y:S01]  /*2ee0*/  @!P2 LOP3.LUT R11, R10, 0x100000, RZ, 0xfc, !PT ;  /* 0x001000000a0ba812 */ /* 0x000fe200078efcff */
[----:B------:R-:W-:-:S06]  /*2ef0*/  @!P2 IMAD.MOV.U32 R10, RZ, RZ, RZ ;  /* 0x000000ffff0aa224 */ /* 0x000fcc00078e00ff */
[----:B------:R-:W-:Y:S02]  /*2f00*/  @!P2 DFMA R12, R12, 2, -R10 ;  /* 0x400000000c0ca82b */ /* 0x000fe4000000080a */
[----:B0-----:R-:W-:-:S08]  /*2f10*/  DFMA R10, R26, -R16, 1 ;  /* 0x3ff000001a0a742b */ /* 0x001fd00000000810 */
[----:B------:R-:W-:Y:S01]  /*2f20*/  DFMA R10, R10, R10, R10 ;  /* 0x0000000a0a0a722b */ /* 0x000fe2000000000a */
[----:B------:R-:W-:-:S07]  /*2f30*/  @!P2 LOP3.LUT R24, R13, 0x7ff00000, RZ, 0xc0, !PT ;  /* 0x7ff000000d18a812 */ /* 0x000fce00078ec0ff */
[----:B------:R-:W-:-:S08]  /*2f40*/  DFMA R26, R26, R10, R26 ;  /* 0x0000000a1a1a722b */ /* 0x000fd0000000001a */
[----:B------:R-:W-:-:S08]  /*2f50*/  DFMA R30, R26, -R16, 1 ;  /* 0x3ff000001a1e742b */ /* 0x000fd00000000810 */
[----:B------:R-:W-:-:S08]  /*2f60*/  DFMA R30, R26, R30, R26 ;  /* 0x0000001e1a1e722b */ /* 0x000fd0000000001a */
[----:B------:R-:W-:-:S08]  /*2f70*/  DMUL R26, R30, R12 ;  /* 0x0000000c1e1a7228 */ /* 0x000fd00000000000 */
[----:B------:R-:W-:-:S08]  /*2f80*/  DFMA R10, R26, -R16, R12 ;  /* 0x800000101a0a722b */ /* 0x000fd0000000000c */
[----:B------:R-:W-:Y:S01]  /*2f90*/  DFMA R10, R30, R10, R26 ;  /* 0x0000000a1e0a722b */ /* 0x000fe2000000001a */
[----:B------:R-:W-:-:S05]  /*2fa0*/  VIADD R26, R24, 0xffffffff ;  /* 0xffffffff181a7836 */ /* 0x000fca0000000000 */
[----:B------:R-:W-:Y:S01]  /*2fb0*/  ISETP.GT.U32.AND P0, PT, R26, 0x7feffffe, PT ;  /* 0x7feffffe1a00780c */ /* 0x000fe20003f04070 */
[----:B------:R-:W-:-:S05]  /*2fc0*/  VIADD R26, R25, 0xffffffff ;  /* 0xffffffff191a7836 */ /* 0x000fca0000000000 */
[----:B------:R-:W-:-:S13]  /*2fd0*/  ISETP.GT.U32.OR P0, PT, R26, 0x7feffffe, P0 ;  /* 0x7feffffe1a00780c */ /* 0x000fda0000704470 */
[----:B------:R-:W-:Y:S05]  /*2fe0*/  @P0 BRA `(.L_x_39) ;  /* 0x00000000006c0947 */ /* 0x000fea0003800000 */
[----:B------:R-:W-:-:S04]  /*2ff0*/  LOP3.LUT R19, R15, 0x7ff00000, RZ, 0xc0, !PT ;  /* 0x7ff000000f137812 */ /* 0x000fc800078ec0ff */
[CC--:B------:R-:W-:Y:S02]  /*3000*/  VIADDMNMX R18, R8.reuse, -R19.reuse, 0xb9600000, !PT ;  /* 0xb960000008127446 */ /* 0x0c0fe40007800913 */
[----:B------:R-:W-:Y:S02]  /*3010*/  ISETP.GE.U32.AND P0, PT, R8, R19, PT ;  /* 0x000000130800720c */ /* 0x000fe40003f06070 */
[----:B------:R-:W-:Y:S02]  /*3020*/  VIMNMX R18, PT, PT, R18, 0x46a00000, PT ;  /* 0x46a0000012127848 */ /* 0x000fe40003fe0100 */
[----:B------:R-:W-:-:S05]  /*3030*/  SEL R9, R9, 0x63400000, !P0 ;  /* 0x6340000009097807 */ /* 0x000fca0004000000 */
[----:B------:R-:W-:Y:S02]  /*3040*/  IMAD.IADD R9, R18, 0x1, -R9 ;  /* 0x0000000112097824 */ /* 0x000fe400078e0a09 */
[----:B------:R-:W-:Y:S02]  /*3050*/  IMAD.MOV.U32 R18, RZ, RZ, RZ ;  /* 0x000000ffff127224 */ /* 0x000fe400078e00ff */
[----:B------:R-:W-:-:S06]  /*3060*/  VIADD R19, R9, 0x7fe00000 ;  /* 0x7fe0000009137836 */ /* 0x000fcc0000000000 */
[----:B------:R-:W-:-:S10]  /*3070*/  DMUL R26, R10, R18 ;  /* 0x000000120a1a7228 */ /* 0x000fd40000000000 */
[----:B------:R-:W-:-:S13]  /*3080*/  FSETP.GTU.AND P0, PT, |R27|, 1.469367938527859385e-39, PT ;  /* 0x001000001b00780b */ /* 0x000fda0003f0c200 */
[----:B------:R-:W-:Y:S05]  /*3090*/  @P0 BRA `(.L_x_40) ;  /* 0x0000000000940947 */ /* 0x000fea0003800000 */
[----:B------:R-:W-:Y:S01]  /*30a0*/  DFMA R12, R10, -R16, R12 ;  /* 0x800000100a0c722b */ /* 0x000fe2000000000c */
[----:B------:R-:W-:-:S09]  /*30b0*/  IMAD.MOV.U32 R18, RZ, RZ, RZ ;  /* 0x000000ffff127224 */ /* 0x000fd200078e00ff */
[C---:B------:R-:W-:Y:S02]  /*30c0*/  FSETP.NEU.AND P0, PT, R13.reuse, RZ, PT ;  /* 0x000000ff0d00720b */ /* 0x040fe40003f0d000 */
[----:B------:R-:W-:-:S04]  /*30d0*/  LOP3.LUT R14, R13, 0x80000000, R15, 0x48, !PT ;  /* 0x800000000d0e7812 */ /* 0x000fc800078e480f */
[----:B------:R-:W-:-:S07]  /*30e0*/  LOP3.LUT R19, R14, R19, RZ, 0xfc, !PT ;  /* 0x000000130e137212 */ /* 0x000fce00078efcff */
[----:B------:R-:W-:Y:S05]  /*30f0*/  @!P0 BRA `(.L_x_40) ;  /* 0x00000000007c8947 */ /* 0x000fea0003800000 */
[----:B------:R-:W-:Y:S01]  /*3100*/  IMAD.MOV R13, RZ, RZ, -R9 ;  /* 0x000000ffff0d7224 */ /* 0x000fe200078e0a09 */
[----:B------:R-:W-:Y:S01]  /*3110*/  IADD3 R9, PT, PT, -R9, -0x43300000, RZ ;  /* 0xbcd0000009097810 */ /* 0x000fe20007ffe1ff */
[----:B------:R-:W-:-:S06]  /*3120*/  IMAD.MOV.U32 R12, RZ, RZ, RZ ;  /* 0x000000ffff0c7224 */ /* 0x000fcc00078e00ff */
[----:B------:R-:W-:Y:S02]  /*3130*/  DFMA R12, R26, -R12, R10 ;  /* 0x8000000c1a0c722b */ /* 0x000fe4000000000a */
[----:B------:R-:W-:-:S08]  /*3140*/  DMUL.RP R10, R10, R18 ;  /* 0x000000120a0a7228 */ /* 0x000fd00000008000 */
[----:B------:R-:W-:Y:S02]  /*3150*/  FSETP.NEU.AND P0, PT, |R13|, R9, PT ;  /* 0x000000090d00720b */ /* 0x000fe40003f0d200 */
[----:B------:R-:W-:Y:S02]  /*3160*/  LOP3.LUT R9, R11, R14, RZ, 0x3c, !PT ;  /* 0x0000000e0b097212 */ /* 0x000fe400078e3cff */
[----:B------:R-:W-:Y:S02]  /*3170*/  FSEL R26, R10, R26, !P0 ;  /* 0x0000001a0a1a7208 */ /* 0x000fe40004000000 */
[----:B------:R-:W-:Y:S01]  /*3180*/  FSEL R27, R9, R27, !P0 ;  /* 0x0000001b091b7208 */ /* 0x000fe20004000000 */
[----:B------:R-:W-:Y:S06]  /*3190*/  BRA `(.L_x_40) ;  /* 0x0000000000547947 */ /* 0x000fec0003800000 */
.L_x_39:
[----:B------:R-:W-:-:S14]  /*31a0*/  DSETP.NAN.AND P0, PT, R18, R18, PT ;  /* 0x000000121200722a */ /* 0x000fdc0003f08000 */
[----:B------:R-:W-:Y:S05]  /*31b0*/  @P0 BRA `(.L_x_41) ;  /* 0x0000000000440947 */ /* 0x000fea0003800000 */
[----:B------:R-:W-:-:S14]  /*31c0*/  DSETP.NAN.AND P0, PT, R14, R14, PT ;  /* 0x0000000e0e00722a */ /* 0x000fdc0003f08000 */
[----:B------:R-:W-:Y:S05]  /*31d0*/  @P0 BRA `(.L_x_42) ;  /* 0x0000000000300947 */ /* 0x000fea0003800000 */
[----:B------:R-:W-:Y:S01]  /*31e0*/  ISETP.NE.AND P0, PT, R24, R25, PT ;  /* 0x000000191800720c */ /* 0x000fe20003f05270 */
[----:B------:R-:W-:Y:S02]  /*31f0*/  IMAD.MOV.U32 R26, RZ, RZ, 0x0 ;  /* 0x00000000ff1a7424 */ /* 0x000fe400078e00ff */
[----:B------:R-:W-:-:S10]  /*3200*/  IMAD.MOV.U32 R27, RZ, RZ, -0x80000 ;  /* 0xfff80000ff1b7424 */ /* 0x000fd400078e00ff */
[----:B------:R-:W-:Y:S05]  /*3210*/  @!P0 BRA `(.L_x_40) ;  /* 0x0000000000348947 */ /* 0x000fea0003800000 */
[----:B------:R-:W-:Y:S02]  /*3220*/  ISETP.NE.AND P0, PT, R24, 0x7ff00000, PT ;  /* 0x7ff000001800780c */ /* 0x000fe40003f05270 */
[----:B------:R-:W-:Y:S02]  /*3230*/  LOP3.LUT R27, R19, 0x80000000, R15, 0x48, !PT ;  /* 0x80000000131b7812 */ /* 0x000fe400078e480f */
[----:B------:R-:W-:-:S13]  /*3240*/  ISETP.EQ.OR P0, PT, R25, RZ, !P0 ;  /* 0x000000ff1900720c */ /* 0x000fda0004702670 */
[----:B------:R-:W-:Y:S02]  /*3250*/  @P0 LOP3.LUT R8, R27, 0x7ff00000, RZ, 0xfc, !PT ;  /* 0x7ff000001b080812 */ /* 0x000fe400078efcff */
[----:B------:R-:W-:Y:S01]  /*3260*/  @!P0 MOV R26, RZ ;  /* 0x000000ff001a8202 */ /* 0x000fe20000000f00 */
[----:B------:R-:W-:Y:S02]  /*3270*/  @P0 IMAD.MOV.U32 R26, RZ, RZ, RZ ;  /* 0x000000ffff1a0224 */ /* 0x000fe400078e00ff */
[----:B------:R-:W-:Y:S01]  /*3280*/  @P0 IMAD.MOV.U32 R27, RZ, RZ, R8 ;  /* 0x000000ffff1b0224 */ /* 0x000fe200078e0008 */
[----:B------:R-:W-:Y:S06]  /*3290*/  BRA `(.L_x_40) ;  /* 0x0000000000147947 */ /* 0x000fec0003800000 */
.L_x_42:
[----:B------:R-:W-:Y:S01]  /*32a0*/  LOP3.LUT R27, R15, 0x80000, RZ, 0xfc, !PT ;  /* 0x000800000f1b7812 */ /* 0x000fe200078efcff */
[----:B------:R-:W-:Y:S01]  /*32b0*/  IMAD.MOV.U32 R26, RZ, RZ, R14 ;  /* 0x000000ffff1a7224 */ /* 0x000fe200078e000e */
[----:B------:R-:W-:Y:S06]  /*32c0*/  BRA `(.L_x_40) ;  /* 0x0000000000087947 */ /* 0x000fec0003800000 */
.L_x_41:
[----:B------:R-:W-:Y:S01]  /*32d0*/  LOP3.LUT R27, R19, 0x80000, RZ, 0xfc, !PT ;  /* 0x00080000131b7812 */ /* 0x000fe200078efcff */
[----:B------:R-:W-:-:S07]  /*32e0*/  IMAD.MOV.U32 R26, RZ, RZ, R18 ;  /* 0x000000ffff1a7224 */ /* 0x000fce00078e0012 */
.L_x_40:
[----:B------:R-:W-:Y:S05]  /*32f0*/  BSYNC.RECONVERGENT B2 ;  /* 0x0000000000027941 */ /* 0x000fea0003800200 */
.L_x_38:
[----:B------:R-:W-:Y:S02]  /*3300*/  IMAD.MOV.U32 R8, RZ, RZ, R0 ;  /* 0x000000ffff087224 */ /* 0x000fe400078e0000 */
[----:B------:R-:W-:-:S04]  /*3310*/  IMAD.MOV.U32 R9, RZ, RZ, 0x0 ;  /* 0x00000000ff097424 */ /* 0x000fc800078e00ff */
[----:B------:R-:W-:Y:S05]  /*3320*/  RET.REL.NODEC R8 `(eigenValsBatchKernel) ;  /* 0xffffffcc08347950 */ /* 0x000fea0003c3ffff */
        .weak           $__internal_1_$__cuda_sm20_dsqrt_rn_f64_mediumpath_v1
        .type           $__internal_1_$__cuda_sm20_dsqrt_rn_f64_mediumpath_v1,@function
        .size           $__internal_1_$__cuda_sm20_dsqrt_rn_f64_mediumpath_v1,($eigenValsBatchKernel$__internal_trig_reduction_slowpathd - $__internal_1_$__cuda_sm20_dsqrt_rn_f64_mediumpath_v1)
$__internal_1_$__cuda_sm20_dsqrt_rn_f64_mediumpath_v1:
[----:B------:R-:W-:Y:S01]  /*3330*/  ISETP.GE.U32.AND P0, PT, R8, -0x3400000, PT ;  /* 0xfcc000000800780c */ /* 0x000fe20003f06070 */
[----:B------:R-:W-:Y:S01]  /*3340*/  BSSY.RECONVERGENT B2, `(.L_x_43) ;  /* 0x0000026000027945 */ /* 0x000fe20003800200 */
[----:B------:R-:W-:Y:S02]  /*3350*/  IMAD.MOV.U32 R14, RZ, RZ, R16 ;  /* 0x000000ffff0e7224 */ /* 0x000fe400078e0010 */
[----:B------:R-:W-:Y:S02]  /*3360*/  IMAD.MOV.U32 R8, RZ, RZ, R18 ;  /* 0x000000ffff087224 */ /* 0x000fe400078e0012 */
[----:B------:R-:W-:-:S07]  /*3370*/  IMAD.MOV.U32 R9, RZ, RZ, R19 ;  /* 0x000000ffff097224 */ /* 0x000fce00078e0013 */
[----:B------:R-:W-:Y:S05]  /*3380*/  @!P0 BRA `(.L_x_44) ;  /* 0x0000000000208947 */ /* 0x000fea0003800000 */
[----:B------:R-:W-:-:S10]  /*3390*/  DFMA.RM R8, R8, R14, R10 ;  /* 0x0000000e0808722b */ /* 0x000fd4000000400a */
[----:B------:R-:W-:-:S05]  /*33a0*/  IADD3 R10, P0, PT, R8, 0x1, RZ ;  /* 0x00000001080a7810 */ /* 0x000fca0007f1e0ff */
[----:B------:R-:W-:-:S06]  /*33b0*/  IMAD.X R11, RZ, RZ, R9, P0 ;  /* 0x000000ffff0b7224 */ /* 0x000fcc00000e0609 */
[----:B------:R-:W-:-:S08]  /*33c0*/  DFMA.RP R4, -R8, R10, R4 ;  /* 0x0000000a0804722b */ /* 0x000fd00000008104 */
[----:B------:R-:W-:-:S06]  /*33d0*/  DSETP.GT.AND P0, PT, R4, RZ, PT ;  /* 0x000000ff0400722a */ /* 0x000fcc0003f04000 */
[----:B------:R-:W-:Y:S02]  /*33e0*/  FSEL R8, R10, R8, P0 ;  /* 0x000000080a087208 */ /* 0x000fe40000000000 */
[----:B------:R-:W-:Y:S01]  /*33f0*/  FSEL R9, R11, R9, P0 ;  /* 0x000000090b097208 */ /* 0x000fe20000000000 */
[----:B------:R-:W-:Y:S06]  /*3400*/  BRA `(.L_x_45) ;  /* 0x0000000000647947 */ /* 0x000fec0003800000 */
.L_x_44:
[----:B------:R-:W-:-:S14]  /*3410*/  DSETP.NE.AND P0, PT, R4, RZ, PT ;  /* 0x000000ff0400722a */ /* 0x000fdc0003f05000 */
[----:B------:R-:W-:Y:S05]  /*3420*/  @!P0 BRA `(.L_x_46) ;  /* 0x0000000000588947 */ /* 0x000fea0003800000 */
[----:B------:R-:W-:-:S13]  /*3430*/  ISETP.GE.AND P0, PT, R5, RZ, PT ;  /* 0x000000ff0500720c */ /* 0x000fda0003f06270 */
[----:B------:R-:W-:Y:S01]  /*3440*/  @!P0 MOV R8, 0x0 ;  /* 0x0000000000088802 */ /* 0x000fe20000000f00 */
[----:B------:R-:W-:Y:S01]  /*3450*/  @!P0 IMAD.MOV.U32 R9, RZ, RZ, -0x80000 ;  /* 0xfff80000ff098424 */ /* 0x000fe200078e00ff */
[----:B------:R-:W-:Y:S06]  /*3460*/  @!P0 BRA `(.L_x_45) ;  /* 0x00000000004c8947 */ /* 0x000fec0003800000 */
[----:B------:R-:W-:-:S13]  /*3470*/  ISETP.GT.AND P0, PT, R5, 0x7fefffff, PT ;  /* 0x7fefffff0500780c */ /* 0x000fda0003f04270 */
[----:B------:R-:W-:Y:S05]  /*3480*/  @P0 BRA `(.L_x_46) ;  /* 0x0000000000400947 */ /* 0x000fea0003800000 */
[----:B------:R-:W-:Y:S01]  /*3490*/  DMUL R4, R4, 8.11296384146066816958e+31 ;  /* 0x4690000004047828 */ /* 0x000fe20000000000 */
[----:B------:R-:W-:Y:S02]  /*34a0*/  IMAD.MOV.U32 R8, RZ, RZ, RZ ;  /* 0x000000ffff087224 */ /* 0x000fe400078e00ff */
[----:B------:R-:W-:Y:S02]  /*34b0*/  IMAD.MOV.U32 R12, RZ, RZ, 0x0 ;  /* 0x00000000ff0c7424 */ /* 0x000fe400078e00ff */
[----:B------:R-:W-:Y:S01]  /*34c0*/  IMAD.MOV.U32 R13, RZ, RZ, 0x3fd80000 ;  /* 0x3fd80000ff0d7424 */ /* 0x000fe200078e00ff */
[----:B------:R-:W0:Y:S02]  /*34d0*/  MUFU.RSQ64H R9, R5 ;  /* 0x0000000500097308 */ /* 0x000e240000001c00 */
[----:B0-----:R-:W-:-:S08]  /*34e0*/  DMUL R10, R8, R8 ;  /* 0x00000008080a7228 */ /* 0x001fd00000000000 */
[----:B------:R-:W-:-:S08]  /*34f0*/  DFMA R10, R4, -R10, 1 ;  /* 0x3ff00000040a742b */ /* 0x000fd0000000080a */
[----:B------:R-:W-:Y:S02]  /*3500*/  DFMA R12, R10, R12, 0.5 ;  /* 0x3fe000000a0c742b */ /* 0x000fe4000000000c */
[----:B------:R-:W-:-:S08]  /*3510*/  DMUL R10, R8, R10 ;  /* 0x0000000a080a7228 */ /* 0x000fd00000000000 */
[----:B------:R-:W-:-:S08]  /*3520*/  DFMA R10, R12, R10, R8 ;  /* 0x0000000a0c0a722b */ /* 0x000fd00000000008 */
[----:B------:R-:W-:Y:S02]  /*3530*/  DMUL R8, R4, R10 ;  /* 0x0000000a04087228 */ /* 0x000fe40000000000 */
[----:B------:R-:W-:-:S06]  /*3540*/  VIADD R11, R11, 0xfff00000 ;  /* 0xfff000000b0b7836 */ /* 0x000fcc0000000000 */
[----:B------:R-:W-:-:S08]  /*3550*/  DFMA R12, R8, -R8, R4 ;  /* 0x80000008080c722b */ /* 0x000fd00000000004 */
[----:B------:R-:W-:-:S10]  /*3560*/  DFMA R8, R10, R12, R8 ;  /* 0x0000000c0a08722b */ /* 0x000fd40000000008 */
[----:B------:R-:W-:Y:S01]  /*3570*/  VIADD R9, R9, 0xfcb00000 ;  /* 0xfcb0000009097836 */ /* 0x000fe20000000000 */
[----:B------:R-:W-:Y:S06]  /*3580*/  BRA `(.L_x_45) ;  /* 0x0000000000047947 */ /* 0x000fec0003800000 */
.L_x_46:
[----:B------:R-:W-:-:S11]  /*3590*/  DADD R8, R4, R4 ;  /* 0x0000000004087229 */ /* 0x000fd60000000004 */
.L_x_45:
[----:B------:R-:W-:Y:S05]  /*35a0*/  BSYNC.RECONVERGENT B2 ;  /* 0x0000000000027941 */ /* 0x000fea0003800200 */
.L_x_43:
[----:B------:R-:W-:Y:S02]  /*35b0*/  IMAD.MOV.U32 R4, RZ, RZ, R0 ;  /* 0x000000ffff047224 */ /* 0x000fe400078e0000 */
[----:B------:R-:W-:Y:S02]  /*35c0*/  IMAD.MOV.U32 R5, RZ, RZ, 0x0 ;  /* 0x00000000ff057424 */ /* 0x000fe400078e00ff */
[----:B------:R-:W-:Y:S02]  /*35d0*/  IMAD.MOV.U32 R12, RZ, RZ, R8 ;  /* 0x000000ffff0c7224 */ /* 0x000fe400078e0008 */
[----:B------:R-:W-:Y:S01]  /*35e0*/  IMAD.MOV.U32 R13, RZ, RZ, R9 ;  /* 0x000000ffff0d7224 */ /* 0x000fe200078e0009 */
[----:B------:R-:W-:Y:S06]  /*35f0*/  RET.REL.NODEC R4 `(eigenValsBatchKernel) ;  /* 0xffffffc804807950 */ /* 0x000fec0003c3ffff */
        .type           $eigenValsBatchKernel$__internal_trig_reduction_slowpathd,@function
        .size           $eigenValsBatchKernel$__internal_trig_reduction_slowpathd,(.L_x_57 - $eigenValsBatchKernel$__internal_trig_reduction_slowpathd)
$eigenValsBatchKernel$__internal_trig_reduction_slowpathd:
[----:B------:R-:W-:Y:S01]  /*3600*/  SHF.R.U32.HI R8, RZ, 0x14, R9 ;  /* 0x00000014ff087819 */ /* 0x000fe20000011609 */
[----:B------:R-:W-:Y:S01]  /*3610*/  IMAD.MOV.U32 R14, RZ, RZ, RZ ;  /* 0x000000ffff0e7224 */ /* 0x000fe200078e00ff */
[----:B------:R-:W-:Y:S02]  /*3620*/  MOV R17, R9 ;  /* 0x0000000900117202 */ /* 0x000fe40000000f00 */
[----:B------:R-:W-:-:S04]  /*3630*/  LOP3.LUT R11, R8, 0x7ff, RZ, 0xc0, !PT ;  /* 0x000007ff080b7812 */ /* 0x000fc800078ec0ff */
[----:B------:R-:W-:-:S13]  /*3640*/  ISETP.NE.AND P0, PT, R11, 0x7ff, PT ;  /* 0x000007ff0b00780c */ /* 0x000fda0003f05270 */
[----:B------:R-:W-:Y:S05]  /*3650*/  @!P0 BRA `(.L_x_47) ;  /* 0x0000000800488947 */ /* 0x000fea0003800000 */
[----:B------:R-:W-:Y:S01]  /*3660*/  VIADD R11, R11, 0xfffffc00 ;  /* 0xfffffc000b0b7836 */ /* 0x000fe20000000000 */
[----:B------:R-:W-:Y:S01]  /*3670*/  BSSY.RECONVERGENT B3, `(.L_x_48) ;  /* 0x000002f000037945 */ /* 0x000fe20003800200 */
[----:B------:R-:W-:-:S03]  /*3680*/  CS2R R14, SRZ ;  /* 0x00000000000e7805 */ /* 0x000fc6000001ff00 */
[----:B------:R-:W-:Y:S02]  /*3690*/  SHF.R.U32.HI R10, RZ, 0x6, R11 ;  /* 0x00000006ff0a7819 */ /* 0x000fe4000001160b */
[----:B------:R-:W-:Y:S02]  /*36a0*/  ISETP.GE.U32.AND P0, PT, R11, 0x80, PT ;  /* 0x000000800b00780c */ /* 0x000fe40003f06070 */
[C---:B------:R-:W-:Y:S02]  /*36b0*/  IADD3 R11, PT, PT, -R10.reuse, 0x13, RZ ;  /* 0x000000130a0b7810 */ /* 0x040fe40007ffe1ff */
[----:B------:R-:W-:Y:S02]  /*36c0*/  IADD3 R19, PT, PT, -R10, 0xf, RZ ;  /* 0x0000000f0a137810 */ /* 0x000fe40007ffe1ff */
[----:B------:R-:W-:-:S04]  /*36d0*/  SEL R11, R11, 0x12, P0 ;  /* 0x000000120b0b7807 */ /* 0x000fc80000000000 */
[----:B------:R-:W-:-:S13]  /*36e0*/  ISETP.GE.AND P0, PT, R19, R11, PT ;  /* 0x0000000b1300720c */ /* 0x000fda0003f06270 */
[----:B------:R-:W-:Y:S05]  /*36f0*/  @P0 BRA `(.L_x_49) ;  /* 0x0000000000980947 */ /* 0x000fea0003800000 */
[----:B------:R-:W0:Y:S01]  /*3700*/  LDC.64 R12, c[0x0][0x358] ;  /* 0x0000d600ff0c7b82 */ /* 0x000e220000000a00 */
[C---:B------:R-:W-:Y:S01]  /*3710*/  SHF.L.U64.HI R25, R16.reuse, 0xb, R17 ;  /* 0x0000000b10197819 */ /* 0x040fe20000010211 */
[----:B------:R-:W-:Y:S01]  /*3720*/  BSSY.RECONVERGENT B4, `(.L_x_50) ;  /* 0x0000022000047945 */ /* 0x000fe20003800200 */
[----:B------:R-:W-:Y:S01]  /*3730*/  IMAD.SHL.U32 R17, R16, 0x800, RZ ;  /* 0x0000080010117824 */ /* 0x000fe200078e00ff */
[----:B------:R-:W-:Y:S01]  /*3740*/  IADD3 R24, PT, PT, RZ, -R10, -R11 ;  /* 0x8000000aff187210 */ /* 0x000fe20007ffe80b */
[----:B------:R-:W-:Y:S01]  /*3750*/  IMAD.MOV.U32 R18, RZ, RZ, RZ ;  /* 0x000000ffff127224 */ /* 0x000fe200078e00ff */
[----:B------:R-:W-:Y:S02]  /*3760*/  CS2R R14, SRZ ;  /* 0x00000000000e7805 */ /* 0x000fe4000001ff00 */
[----:B------:R-:W-:-:S07]  /*3770*/  LOP3.LUT R16, R25, 0x80000000, RZ, 0xfc, !PT ;  /* 0x8000000019107812 */ /* 0x000fce00078efcff */
.L_x_51:
[----:B------:R-:W1:Y:S01]  /*3780*/  LDC.64 R26, c[0x4][RZ] ;  /* 0x01000000ff1a7b82 */ /* 0x000e620000000a00 */
[----:B0-----:R-:W-:Y:S02]  /*3790*/  R2UR UR6, R12 ;  /* 0x000000000c0672ca */ /* 0x001fe400000e0000 */
[----:B------:R-:W-:Y:S01]  /*37a0*/  R2UR UR7, R13 ;  /* 0x000000000d0772ca */ /* 0x000fe200000e0000 */
[----:B-1----:R-:W-:-:S12]  /*37b0*/  IMAD.WIDE R28, R19, 0x8, R26 ;  /* 0x00000008131c7825 */ /* 0x002fd800078e021a */
[----:B------:R-:W2:Y:S01]  /*37c0*/  LDG.E.64.CONSTANT R28, desc[UR6][R28.64] ;  /* 0x000000061c1c7981 */ /* 0x000ea2000c1e9b00 */
[----:B------:R-:W-:Y:S02]  /*37d0*/  VIADD R24, R24, 0x1 ;  /* 0x0000000118187836 */ /* 0x000fe40000000000 */
[----:B------:R-:W-:Y:S02]  /*37e0*/  VIADD R19, R19, 0x1 ;  /* 0x0000000113137836 */ /* 0x000fe40000000000 */
[----:B--2---:R-:W-:-:S04]  /*37f0*/  IMAD.WIDE.U32 R14, P2, R28, R17, R14 ;  /* 0x000000111c0e7225 */ /* 0x004fc8000784000e */
[----:B------:R-:W-:Y:S02]  /*3800*/  IMAD R25, R28, R16, RZ ;  /* 0x000000101c197224 */ /* 0x000fe400078e02ff */
[----:B------:R-:W-:-:S03]  /*3810*/  IMAD R26, R29, R17, RZ ;  /* 0x000000111d1a7224 */ /* 0x000fc600078e02ff */
[----:B------:R-:W-:-:S04]  /*3820*/  IADD3 R15, P0, PT, R25, R15, RZ ;  /* 0x0000000f190f7210 */ /* 0x000fc80007f1e0ff */
[----:B------:R-:W-:Y:S01]  /*3830*/  IADD3 R27, P1, PT, R26, R15, RZ ;  /* 0x0000000f1a1b7210 */ /* 0x000fe20007f3e0ff */
[----:B------:R-:W-:-:S04]  /*3840*/  IMAD.HI.U32 R15, R28, R16, RZ ;  /* 0x000000101c0f7227 */ /* 0x000fc800078e00ff */
[----:B------:R-:W-:Y:S02]  /*3850*/  IMAD.X R15, RZ, RZ, R15, P2 ;  /* 0x000000ffff0f7224 */ /* 0x000fe400010e060f */
[----:B------:R-:W-:-:S04]  /*3860*/  IMAD.HI.U32 R28, R29, R17, RZ ;  /* 0x000000111d1c7227 */ /* 0x000fc800078e00ff */
[----:B------:R-:W-:Y:S01]  /*3870*/  IMAD.MOV.U32 R26, RZ, RZ, R14 ;  /* 0x000000ffff1a7224 */ /* 0x000fe200078e000e */
[----:B------:R-:W-:Y:S01]  /*3880*/  IADD3.X R15, P0, PT, R28, R15, RZ, P0, !PT ;  /* 0x0000000f1c0f7210 */ /* 0x000fe2000071e4ff */
[CC--:B------:R-:W-:Y:S02]  /*3890*/  IMAD R28, R29.reuse, R16.reuse, RZ ;  /* 0x000000101d1c7224 */ /* 0x0c0fe400078e02ff */
[----:B------:R-:W-:-:S03]  /*38a0*/  IMAD.HI.U32 R29, R29, R16, RZ ;  /* 0x000000101d1d7227 */ /* 0x000fc600078e00ff */
[----:B------:R-:W-:Y:S01]  /*38b0*/  IADD3.X R28, P1, PT, R28, R15, RZ, P1, !PT ;  /* 0x0000000f1c1c7210 */ /* 0x000fe20000f3e4ff */
[----:B------:R-:W-:Y:S01]  /*38c0*/  IMAD.X R15, RZ, RZ, R29, P0 ;  /* 0x000000ffff0f7224 */ /* 0x000fe200000e061d */
[----:B------:R-:W-:Y:S01]  /*38d0*/  ISETP.NE.AND P0, PT, R24, -0xf, PT ;  /* 0xfffffff11800780c */ /* 0x000fe20003f05270 */
[C---:B------:R-:W-:Y:S01]  /*38e0*/  IMAD R14, R18.reuse, 0x8, R1 ;  /* 0x00000008120e7824 */ /* 0x040fe200078e0201 */
[----:B------:R-:W-:Y:S01]  /*38f0*/  IADD3 R18, PT, PT, R18, 0x1, RZ ;  /* 0x0000000112127810 */ /* 0x000fe20007ffe0ff */
[----:B------:R-:W-:-:S03]  /*3900*/  IMAD.X R15, RZ, RZ, R15, P1 ;  /* 0x000000ffff0f7224 */ /* 0x000fc600008e060f */
[----:B------:R0:W-:Y:S02]  /*3910*/  STL.64 [R14], R26 ;  /* 0x0000001a0e007387 */ /* 0x0001e40000100a00 */
[----:B0-----:R-:W-:-:S05]  /*3920*/  IMAD.MOV.U32 R14, RZ, RZ, R28 ;  /* 0x000000ffff0e7224 */ /* 0x001fca00078e001c */
[----:B------:R-:W-:Y:S05]  /*3930*/  @P0 BRA `(.L_x_51) ;  /* 0xfffffffc00900947 */ /* 0x000fea000383ffff */
[----:B------:R-:W-:Y:S05]  /*3940*/  BSYNC.RECONVERGENT B4 ;  /* 0x0000000000047941 */ /* 0x000fea0003800200 */
.L_x_50:
[----:B------:R-:W-:-:S07]  /*3950*/  IMAD.MOV.U32 R19, RZ, RZ, R11 ;  /* 0x000000ffff137224 */ /* 0x000fce00078e000b */
.L_x_49:
[----:B------:R-:W-:Y:S05]  /*3960*/  BSYNC.RECONVERGENT B3 ;  /* 0x0000000000037941 */ /* 0x000fea0003800200 */
.L_x_48:
[----:B------:R-:W-:Y:S01]  /*3970*/  LOP3.LUT P0, R25, R8, 0x3f, RZ, 0xc0, !PT ;  /* 0x0000003f08197812 */ /* 0x000fe2000780c0ff */
[----:B------:R-:W-:-:S04]  /*3980*/  IMAD.IADD R10, R10, 0x1, R19 ;  /* 0x000000010a0a7824 */ /* 0x000fc800078e0213 */
[----:B------:R-:W-:-:S05]  /*3990*/  IMAD.U32 R19, R10, 0x8, R1 ;  /* 0x000000080a137824 */ /* 0x000fca00078e0001 */
[----:B------:R0:W-:Y:S04]  /*39a0*/  STL.64 [R19+-0x78], R14 ;  /* 0xffff880e13007387 */ /* 0x0001e80000100a00 */
[----:B------:R-:W2:Y:S04]  /*39b0*/  @P0 LDL.64 R26, [R1+0x8] ;  /* 0x00000800011a0983 */ /* 0x000ea80000100a00 */
[----:B------:R-:W3:Y:S04]  /*39c0*/  LDL.64 R12, [R1+0x10] ;  /* 0x00001000010c7983 */ /* 0x000ee80000100a00 */
[----:B------:R-:W4:Y:S01]  /*39d0*/  LDL.64 R10, [R1+0x18] ;  /* 0x00001800010a7983 */ /* 0x000f220000100a00 */
[----:B------:R-:W-:Y:S01]  /*39e0*/  @P0 LOP3.LUT R17, R25, 0x3f, RZ, 0x3c, !PT ;  /* 0x0000003f19110812 */ /* 0x000fe200078e3cff */
[----:B------:R-:W-:Y:S01]  /*39f0*/  BSSY.RECONVERGENT B3, `(.L_x_52) ;  /* 0x0000034000037945 */ /* 0x000fe20003800200 */
[----:B--2---:R-:W-:-:S02]  /*3a00*/  @P0 SHF.R.U64 R24, R26, 0x1, R27 ;  /* 0x000000011a180819 */ /* 0x004fc4000000121b */
[----:B------:R-:W-:Y:S02]  /*3a10*/  @P0 SHF.R.U32.HI R26, RZ, 0x1, R27 ;  /* 0x00000001ff1a0819 */ /* 0x000fe4000001161b */
[----:B---3--:R-:W-:Y:S02]  /*3a20*/  @P0 SHF.L.U32 R18, R12, R25, RZ ;  /* 0x000000190c120219 */ /* 0x008fe400000006ff */
[----:B0-----:R-:W-:Y:S02]  /*3a30*/  @P0 SHF.R.U64 R15, R24, R17, R26 ;  /* 0x00000011180f0219 */ /* 0x001fe4000000121a */
[--C-:B------:R-:W-:Y:S02]  /*3a40*/  @P0 SHF.R.U32.HI R8, RZ, 0x1, R13.reuse ;  /* 0x00000001ff080819 */ /* 0x100fe4000001160d */
[C-C-:B------:R-:W-:Y:S02]  /*3a50*/  @P0 SHF.R.U64 R27, R12.reuse, 0x1, R13.reuse ;  /* 0x000000010c1b0819 */ /* 0x140fe4000000120d */
[----:B------:R-:W-:-:S02]  /*3a60*/  @P0 SHF.L.U64.HI R16, R12, R25, R13 ;  /* 0x000000190c100219 */ /* 0x000fc4000001020d */
[----:B------:R-:W-:Y:S02]  /*3a70*/  @P0 SHF.R.U32.HI R19, RZ, R17, R26 ;  /* 0x00000011ff130219 */ /* 0x000fe4000001161a */
[----:B------:R-:W-:Y:S02]  /*3a80*/  @P0 LOP3.LUT R12, R18, R15, RZ, 0xfc, !PT ;  /* 0x0000000f120c0212 */ /* 0x000fe400078efcff */
[----:B----4-:R-:W-:Y:S02]  /*3a90*/  @P0 SHF.L.U32 R14, R10, R25, RZ ;  /* 0x000000190a0e0219 */ /* 0x010fe400000006ff */
[----:B------:R-:W-:Y:S01]  /*3aa0*/  @P0 SHF.R.U64 R27, R27, R17, R8 ;  /* 0x000000111b1b0219 */ /* 0x000fe20000001208 */
[----:B------:R-:W-:Y:S01]  /*3ab0*/  IMAD.SHL.U32 R15, R12, 0x4, RZ ;  /* 0x000000040c0f7824 */ /* 0x000fe200078e00ff */
[----:B------:R-:W-:Y:S02]  /*3ac0*/  @P0 LOP3.LUT R13, R16, R19, RZ, 0xfc, !PT ;  /* 0x00000013100d0212 */ /* 0x000fe400078efcff */
[----:B------:R-:W-:-:S02]  /*3ad0*/  @P0 SHF.L.U64.HI R25, R10, R25, R11 ;  /* 0x000000190a190219 */ /* 0x000fc4000001020b */
[----:B------:R-:W-:Y:S02]  /*3ae0*/  @P0 LOP3.LUT R10, R14, R27, RZ, 0xfc, !PT ;  /* 0x0000001b0e0a0212 */ /* 0x000fe400078efcff */
[----:B------:R-:W-:Y:S02]  /*3af0*/  @P0 SHF.R.U32.HI R8, RZ, R17, R8 ;  /* 0x00000011ff080219 */ /* 0x000fe40000011608 */
[----:B------:R-:W-:Y:S02]  /*3b00*/  SHF.L.U64.HI R12, R12, 0x2, R13 ;  /* 0x000000020c0c7819 */ /* 0x000fe4000001020d */
[----:B------:R-:W-:Y:S02]  /*3b10*/  SHF.L.W.U32.HI R19, R13, 0x2, R10 ;  /* 0x000000020d137819 */ /* 0x000fe40000010e0a */
[----:B------:R-:W-:Y:S02]  /*3b20*/  @P0 LOP3.LUT R11, R25, R8, RZ, 0xfc, !PT ;  /* 0x00000008190b0212 */ /* 0x000fe400078efcff */
[----:B------:R-:W-:-:S02]  /*3b30*/  IADD3 RZ, P0, PT, RZ, -R15, RZ ;  /* 0x8000000fffff7210 */ /* 0x000fc40007f1e0ff */
[----:B------:R-:W-:Y:S02]  /*3b40*/  LOP3.LUT R13, RZ, R12, RZ, 0x33, !PT ;  /* 0x0000000cff0d7212 */ /* 0x000fe400078e33ff */
[----:B------:R-:W-:Y:S02]  /*3b50*/  SHF.L.W.U32.HI R14, R10, 0x2, R11 ;  /* 0x000000020a0e7819 */ /* 0x000fe40000010e0b */
[----:B------:R-:W-:Y:S02]  /*3b60*/  LOP3.LUT R8, RZ, R19, RZ, 0x33, !PT ;  /* 0x00000013ff087212 */ /* 0x000fe400078e33ff */
[----:B------:R-:W-:Y:S02]  /*3b70*/  IADD3.X R13, P0, PT, RZ, R13, RZ, P0, !PT ;  /* 0x0000000dff0d7210 */ /* 0x000fe4000071e4ff */
[----:B------:R-:W-:Y:S02]  /*3b80*/  LOP3.LUT R16, RZ, R14, RZ, 0x33, !PT ;  /* 0x0000000eff107212 */ /* 0x000fe400078e33ff */
[----:B------:R-:W-:-:S02]  /*3b90*/  IADD3.X R10, P1, PT, RZ, R8, RZ, P0, !PT ;  /* 0x00000008ff0a7210 */ /* 0x000fc4000073e4ff */
[----:B------:R-:W-:-:S03]  /*3ba0*/  ISETP.GT.U32.AND P2, PT, R19, -0x1, PT ;  /* 0xffffffff1300780c */ /* 0x000fc60003f44070 */
[----:B------:R-:W-:Y:S01]  /*3bb0*/  IMAD.X R17, RZ, RZ, R16, P1 ;  /* 0x000000ffff117224 */ /* 0x000fe200008e0610 */
[----:B------:R-:W-:-:S04]  /*3bc0*/  ISETP.GT.AND.EX P0, PT, R14, -0x1, PT, P2 ;  /* 0xffffffff0e00780c */ /* 0x000fc80003f04320 */
[----:B------:R-:W-:Y:S02]  /*3bd0*/  SEL R8, R14, R17, P0 ;  /* 0x000000110e087207 */ /* 0x000fe40000000000 */
[----:B------:R-:W-:Y:S02]  /*3be0*/  SEL R19, R19, R10, P0 ;  /* 0x0000000a13137207 */ /* 0x000fe40000000000 */
[----:B------:R-:W-:Y:S02]  /*3bf0*/  ISETP.NE.U32.AND P1, PT, R8, RZ, PT ;  /* 0x000000ff0800720c */ /* 0x000fe40003f25070 */
[----:B------:R-:W-:Y:S02]  /*3c00*/  SEL R18, R12, R13, P0 ;  /* 0x0000000d0c127207 */ /* 0x000fe40000000000 */
[----:B------:R-:W-:Y:S01]  /*3c10*/  SEL R16, R19, R8, !P1 ;  /* 0x0000000813107207 */ /* 0x000fe20004800000 */
[----:B------:R-:W-:-:S05]  /*3c20*/  @!P0 IMAD.MOV R15, RZ, RZ, -R15 ;  /* 0x000000ffff0f8224 */ /* 0x000fca00078e0a0f */
[----:B------:R-:W0:Y:S02]  /*3c30*/  FLO.U32 R16, R16 ;  /* 0x0000001000107300 */ /* 0x000e2400000e0000 */
[C---:B0-----:R-:W-:Y:S02]  /*3c40*/  IADD3 R17, PT, PT, -R16.reuse, 0x1f, RZ ;  /* 0x0000001f10117810 */ /* 0x041fe40007ffe1ff */
[----:B------:R-:W-:-:S03]  /*3c50*/  IADD3 R10, PT, PT, -R16, 0x3f, RZ ;  /* 0x0000003f100a7810 */ /* 0x000fc60007ffe1ff */
[----:B------:R-:W-:-:S05]  /*3c60*/  @P1 IMAD.MOV R10, RZ, RZ, R17 ;  /* 0x000000ffff0a1224 */ /* 0x000fca00078e0211 */
[----:B------:R-:W-:-:S13]  /*3c70*/  ISETP.NE.AND P1, PT, R10, RZ, PT ;  /* 0x000000ff0a00720c */ /* 0x000fda0003f25270 */
[----:B------:R-:W-:Y:S05]  /*3c80*/  @!P1 BRA `(.L_x_53) ;  /* 0x0000000000289947 */ /* 0x000fea0003800000 */
[C---:B------:R-:W-:Y:S02]  /*3c90*/  LOP3.LUT R12, R10.reuse, 0x3f, RZ, 0xc0, !PT ;  /* 0x0000003f0a0c7812 */ /* 0x040fe400078ec0ff */
[--C-:B------:R-:W-:Y:S02]  /*3ca0*/  SHF.R.U64 R16, R15, 0x1, R18.reuse ;  /* 0x000000010f107819 */ /* 0x100fe40000001212 */
[----:B------:R-:W-:Y:S02]  /*3cb0*/  SHF.R.U32.HI R18, RZ, 0x1, R18 ;  /* 0x00000001ff127819 */ /* 0x000fe40000011612 */
[----:B------:R-:W-:Y:S02]  /*3cc0*/  LOP3.LUT R13, R10, 0x3f, RZ, 0xc, !PT ;  /* 0x0000003f0a0d7812 */ /* 0x000fe400078e0cff */
[CC--:B------:R-:W-:Y:S02]  /*3cd0*/  SHF.L.U64.HI R15, R19.reuse, R12.reuse, R8 ;  /* 0x0000000c130f7219 */ /* 0x0c0fe40000010208 */
[----:B------:R-:W-:-:S02]  /*3ce0*/  SHF.L.U32 R12, R19, R12, RZ ;  /* 0x0000000c130c7219 */ /* 0x000fc400000006ff */
[-CC-:B------:R-:W-:Y:S02]  /*3cf0*/  SHF.R.U64 R19, R16, R13.reuse, R18.reuse ;  /* 0x0000000d10137219 */ /* 0x180fe40000001212 */
[----:B------:R-:W-:Y:S02]  /*3d00*/  SHF.R.U32.HI R8, RZ, R13, R18 ;  /* 0x0000000dff087219 */ /* 0x000fe40000011612 */
[----:B------:R-:W-:Y:S02]  /*3d10*/  LOP3.LUT R19, R12, R19, RZ, 0xfc, !PT ;  /* 0x000000130c137212 */ /* 0x000fe400078efcff */
[----:B------:R-:W-:-:S07]  /*3d20*/  LOP3.LUT R8, R15, R8, RZ, 0xfc, !PT ;  /* 0x000000080f087212 */ /* 0x000fce00078efcff */
.L_x_53:
[----:B------:R-:W-:Y:S05]  /*3d30*/  BSYNC.RECONVERGENT B3 ;  /* 0x0000000000037941 */ /* 0x000fea0003800200 */
.L_x_52:
[----:B------:R-:W-:Y:S02]  /*3d40*/  HFMA2 R13, -RZ, RZ, 0, 0 ;  /* 0x00000000ff0d7431 */ /* 0x000fe400000001ff */
[----:B------:R-:W-:-:S04]  /*3d50*/  IMAD.WIDE.U32 R16, R19, 0x2168c235, RZ ;  /* 0x2168c23513107825 */ /* 0x000fc800078e00ff */
[----:B------:R-:W-:Y:S01]  /*3d60*/  IMAD.MOV.U32 R12, RZ, RZ, R17 ;  /* 0x000000ffff0c7224 */ /* 0x000fe200078e0011 */
[----:B------:R-:W-:Y:S01]  /*3d70*/  IADD3 RZ, P1, PT, R16, R16, RZ ;  /* 0x0000001010ff7210 */ /* 0x000fe20007f3e0ff */
[----:B------:R-:W-:-:S04]  /*3d80*/  IMAD.HI.U32 R15, R8, -0x36f0255e, RZ ;  /* 0xc90fdaa2080f7827 */ /* 0x000fc800078e00ff */
[----:B------:R-:W-:-:S04]  /*3d90*/  IMAD.WIDE.U32 R12, R19, -0x36f0255e, R12 ;  /* 0xc90fdaa2130c7825 */ /* 0x000fc800078e000c */
[C---:B------:R-:W-:Y:S02]  /*3da0*/  IMAD R17, R8.reuse, -0x36f0255e, RZ ;  /* 0xc90fdaa208117824 */ /* 0x040fe400078e02ff */
[----:B------:R-:W-:-:S04]  /*3db0*/  IMAD.WIDE.U32 R12, P2, R8, 0x2168c235, R12 ;  /* 0x2168c235080c7825 */ /* 0x000fc8000784000c */
[----:B------:R-:W-:Y:S01]  /*3dc0*/  IMAD.X R8, RZ, RZ, R15, P2 ;  /* 0x000000ffff087224 */ /* 0x000fe200010e060f */
[----:B------:R-:W-:Y:S02]  /*3dd0*/  IADD3 R13, P2, PT, R17, R13, RZ ;  /* 0x0000000d110d7210 */ /* 0x000fe40007f5e0ff */
[----:B------:R-:W-:Y:S02]  /*3de0*/  IADD3.X RZ, P1, PT, R12, R12, RZ, P1, !PT ;  /* 0x0000000c0cff7210 */ /* 0x000fe40000f3e4ff */
[C---:B------:R-:W-:Y:S01]  /*3df0*/  ISETP.GT.U32.AND P3, PT, R13.reuse, RZ, PT ;  /* 0x000000ff0d00720c */ /* 0x040fe20003f64070 */
[----:B------:R-:W-:Y:S01]  /*3e00*/  IMAD.X R8, RZ, RZ, R8, P2 ;  /* 0x000000ffff087224 */ /* 0x000fe200010e0608 */
[----:B------:R-:W-:-:S04]  /*3e10*/  IADD3.X R12, P2, PT, R13, R13, RZ, P1, !PT ;  /* 0x0000000d0d0c7210 */ /* 0x000fc80000f5e4ff */
[C---:B------:R-:W-:Y:S01]  /*3e20*/  ISETP.GT.AND.EX P1, PT, R8.reuse, RZ, PT, P3 ;  /* 0x000000ff0800720c */ /* 0x040fe20003f24330 */
[----:B------:R-:W-:-:S03]  /*3e30*/  IMAD.X R15, R8, 0x1, R8, P2 ;  /* 0x00000001080f7824 */ /* 0x000fc600010e0608 */
[----:B------:R-:W-:Y:S02]  /*3e40*/  SEL R12, R12, R13, P1 ;  /* 0x0000000d0c0c7207 */ /* 0x000fe40000800000 */
[----:B------:R-:W-:Y:S02]  /*3e50*/  SEL R13, R15, R8, P1 ;  /* 0x000000080f0d7207 */ /* 0x000fe40000800000 */
[----:B------:R-:W-:Y:S02]  /*3e60*/  IADD3 R16, P2, PT, R12, 0x1, RZ ;  /* 0x000000010c107810 */ /* 0x000fe40007f5e0ff */
[----:B------:R-:W-:Y:S02]  /*3e70*/  SEL R15, RZ, 0xffffffff, !P1 ;  /* 0xffffffffff0f7807 */ /* 0x000fe40004800000 */
[----:B------:R-:W-:Y:S01]  /*3e80*/  LOP3.LUT P1, R9, R9, 0x80000000, RZ, 0xc0, !PT ;  /* 0x8000000009097812 */ /* 0x000fe2000782c0ff */
[----:B------:R-:W-:Y:S02]  /*3e90*/  IMAD.X R13, RZ, RZ, R13, P2 ;  /* 0x000000ffff0d7224 */ /* 0x000fe400010e060d */
[----:B------:R-:W-:Y:S01]  /*3ea0*/  IMAD.IADD R8, R15, 0x1, -R10 ;  /* 0x000000010f087824 */ /* 0x000fe200078e0a0a */
[----:B------:R-:W-:-:S02]  /*3eb0*/  SHF.R.U32.HI R15, RZ, 0x1e, R11 ;  /* 0x0000001eff0f7819 */ /* 0x000fc4000001160b */
[----:B------:R-:W-:Y:S01]  /*3ec0*/  SHF.R.U64 R16, R16, 0xa, R13 ;  /* 0x0000000a10107819 */ /* 0x000fe2000000120d */
[----:B------:R-:W-:Y:S01]  /*3ed0*/  IMAD.SHL.U32 R8, R8, 0x100000, RZ ;  /* 0x0010000008087824 */ /* 0x000fe200078e00ff */
[----:B------:R-:W-:Y:S02]  /*3ee0*/  LEA.HI R14, R14, R15, RZ, 0x1 ;  /* 0x0000000f0e0e7211 */ /* 0x000fe400078f08ff */
[----:B------:R-:W-:Y:S02]  /*3ef0*/  IADD3 R16, P2, PT, R16, 0x1, RZ ;  /* 0x0000000110107810 */ /* 0x000fe40007f5e0ff */
[----:B------:R-:W-:Y:S01]  /*3f00*/  @!P0 LOP3.LUT R9, R9, 0x80000000, RZ, 0x3c, !PT ;  /* 0x8000000009098812 */ /* 0x000fe200078e3cff */
[----:B------:R-:W-:Y:S01]  /*3f10*/  @P1 IMAD.MOV R14, RZ, RZ, -R14 ;  /* 0x000000ffff0e1224 */ /* 0x000fe200078e0a0e */
[----:B------:R-:W-:-:S04]  /*3f20*/  LEA.HI.X R13, R13, RZ, RZ, 0x16, P2 ;  /* 0x000000ff0d0d7211 */ /* 0x000fc800010fb4ff */
[--C-:B------:R-:W-:Y:S02]  /*3f30*/  SHF.R.U64 R16, R16, 0x1, R13.reuse ;  /* 0x0000000110107819 */ /* 0x100fe4000000120d */
[----:B------:R-:W-:Y:S02]  /*3f40*/  SHF.R.U32.HI R11, RZ, 0x1, R13 ;  /* 0x00000001ff0b7819 */ /* 0x000fe4000001160d */
[----:B------:R-:W-:-:S04]  /*3f50*/  IADD3 R16, P2, P3, RZ, RZ, R16 ;  /* 0x000000ffff107210 */ /* 0x000fc80007b5e010 */
[----:B------:R-:W-:-:S04]  /*3f60*/  IADD3.X R8, PT, PT, R8, 0x3fe00000, R11, P2, P3 ;  /* 0x3fe0000008087810 */ /* 0x000fc800017e640b */
[----:B------:R-:W-:-:S07]  /*3f70*/  LOP3.LUT R17, R8, R9, RZ, 0xfc, !PT ;  /* 0x0000000908117212 */ /* 0x000fce00078efcff */
.L_x_47:
[----:B------:R-:W-:Y:S02]  /*3f80*/  IMAD.MOV.U32 R8, RZ, RZ, R0 ;  /* 0x000000ffff087224 */ /* 0x000fe400078e0000 */
[----:B------:R-:W-:-:S04]  /*3f90*/  IMAD.MOV.U32 R9, RZ, RZ, 0x0 ;  /* 0x00000000ff097424 */ /* 0x000fc800078e00ff */
[----:B------:R-:W-:Y:S05]  /*3fa0*/  RET.REL.NODEC R8 `(eigenValsBatchKernel) ;  /* 0xffffffc008147950 */ /* 0x000fea0003c3ffff */
.L_x_54:
[----:B------:R-:W-:-:S00]  /*3fb0*/  BRA `(.L_x_54) ;  /* 0xfffffffc00fc7947 */ /* 0x000fc0000383ffff */
[----:B------:R-:W-:-:S00]  /*3fc0*/  NOP ;  /* 0x0000000000007918 */ /* 0x000fc00000000000 */
        /* <DEDUP_REMOVED lines=11> */
.L_x_57:


//--------------------- .nv.global.init           --------------------------
	.section	.nv.global.init,"aw",@progbits
	.align	16
.nv.global.init:
	.type		__cudart_sin_cos_coeffs,@object
	.size		__cudart_sin_cos_coeffs,(__cudart_i2opi_d - __cudart_sin_cos_coeffs)
__cudart_sin_cos_coeffs:
        /*0000*/ 	.byte	0x46, 0xd2, 0xb0, 0x2c, 0xf1, 0xe5, 0x5a, 0xbe, 0x92, 0xe3, 0xac, 0x69, 0xe3, 0x1d, 0xc7, 0x3e
        /*0010*/ 	.byte	0xa1, 0x62, 0xdb, 0x19, 0xa0, 0x01, 0x2a, 0xbf, 0x18, 0x08, 0x11, 0x11, 0x11, 0x11, 0x81, 0x3f
        /*0020*/ 	.byte	0x54, 0x55, 0x55, 0x55, 0x55, 0x55, 0xc5, 0xbf, 0x00, 0x00, 0x00, 0x00, 0x00, 0x00, 0x00, 0x00
        /*0030*/ 	.byte	0x00, 0x00, 0x00, 0x00, 0x00, 0x00, 0x00, 0x00, 0x64, 0x81, 0xfd, 0x20, 0x83, 0xff, 0xa8, 0xbd
        /*0040*/ 	.byte	0x28, 0x85, 0xef, 0xc1, 0xa7, 0xee, 0x21, 0x3e, 0xd9, 0xe6, 0x06, 0x8e, 0x4f, 0x7e, 0x92, 0xbe
        /*0050*/ 	.byte	0xe9, 0xbc, 0xdd, 0x19, 0xa0, 0x01, 0xfa, 0x3e, 0x47, 0x5d, 0xc1, 0x16, 0x6c, 0xc1, 0x56, 0xbf
        /*0060*/ 	.byte	0x51, 0x55, 0x55, 0x55, 0x55, 0x55, 0xa5, 0x3f, 0x00, 0x00, 0x00, 0x00, 0x00, 0x00, 0xe0, 0xbf
        /*0070*/ 	.byte	0x00, 0x00, 0x00, 0x00, 0x00, 0x00, 0xf0, 0x3f, 0x00, 0x00, 0x00, 0x00, 0x00, 0x00, 0x00, 0x00
	.type		__cudart_i2opi_d,@object
	.size		__cudart_i2opi_d,(.L_0 - __cudart_i2opi_d)
__cudart_i2opi_d:
        /* <DEDUP_REMOVED lines=9> */
.L_0:


//--------------------- .nv.shared.reserved.0     --------------------------
	.section	.nv.shared.reserved.0,"aw",@nobits
	.weak		__nv_reservedSMEM_offset_0_alias
	.size		__nv_reservedSMEM_offset_0_alias, 0, 64
	.other		__nv_reservedSMEM_offset_0_alias,@"STO_CUDA_RESERVED_SHARED STV_DEFAULT"
__nv_reservedSMEM_offset_0_alias:
	.zero		0
	.zero		64


//--------------------- .nv.constant0.eigenValsBatchKernel --------------------------
	.section	.nv.constant0.eigenValsBatchKernel,"a",@progbits
	.sectionflags	@""
	.align	4
.nv.constant0.eigenValsBatchKernel:
	.zero		1024


//--------------------- SYMBOLS --------------------------

	.type		.nv.reservedSmem.offset0,@object
	.size		.nv.reservedSmem.offset0,0x4
